//
// Generated by NVIDIA NVVM Compiler
//
// Compiler Build ID: CL-36424714
// Cuda compilation tools, release 13.0, V13.0.88
// Based on NVVM 20.0.0
//

.version 9.0
.target sm_100
.address_size 64

	// .globl	_Z14softmax_kernelPfS_i
// _ZZ14softmax_kernelPfS_iE7max_val has been demoted
// _ZZ14softmax_kernelPfS_iE3sum has been demoted
// _ZZ14softmax_kernelPfS_iE10shared_mem has been demoted
.extern .shared .align 16 .b8 shared_mem[];

.visible .entry _Z14softmax_kernelPfS_i(
	.param .u64 .ptr .align 1 _Z14softmax_kernelPfS_i_param_0,
	.param .u64 .ptr .align 1 _Z14softmax_kernelPfS_i_param_1,
	.param .u32 _Z14softmax_kernelPfS_i_param_2
)
{
	.reg .pred 	%p<46>;
	.reg .b32 	%r<46>;
	.reg .b32 	%f<138>;
	.reg .b64 	%rd<22>;
	// demoted variable
	.shared .align 4 .f32 _ZZ14softmax_kernelPfS_iE7max_val;
	// demoted variable
	.shared .align 4 .f32 _ZZ14softmax_kernelPfS_iE3sum;
	// demoted variable
	.shared .align 4 .b8 _ZZ14softmax_kernelPfS_iE10shared_mem[1024];
	ld.param.u64 	%rd12, [_Z14softmax_kernelPfS_i_param_0];
	ld.param.u64 	%rd11, [_Z14softmax_kernelPfS_i_param_1];
	ld.param.u32 	%r25, [_Z14softmax_kernelPfS_i_param_2];
	cvta.to.global.u64 	%rd1, %rd12;
	mov.u32 	%r1, %tid.x;
	setp.ne.s32 	%p1, %r1, 0;
	@%p1 bra 	$L__BB0_73;
	ld.global.f32 	%f104, [%rd1];
	st.shared.f32 	[_ZZ14softmax_kernelPfS_iE7max_val], %f104;
	setp.lt.s32 	%p2, %r25, 2;
	@%p2 bra 	$L__BB0_73;
	add.s32 	%r2, %r25, -1;
	add.s32 	%r27, %r25, -2;
	and.b32  	%r3, %r2, 15;
	setp.lt.u32 	%p3, %r27, 15;
	mov.b32 	%r42, 1;
	@%p3 bra 	$L__BB0_38;
	and.b32  	%r29, %r2, -16;
	neg.s32 	%r40, %r29;
	add.s64 	%rd20, %rd1, 32;
	mov.b32 	%r39, 0;
$L__BB0_4:
	.pragma "nounroll";
	ld.global.f32 	%f3, [%rd20+-28];
	setp.leu.f32 	%p4, %f3, %f104;
	@%p4 bra 	$L__BB0_6;
	st.shared.f32 	[_ZZ14softmax_kernelPfS_iE7max_val], %f3;
	mov.f32 	%f104, %f3;
$L__BB0_6:
	ld.global.f32 	%f5, [%rd20+-24];
	setp.leu.f32 	%p5, %f5, %f104;
	@%p5 bra 	$L__BB0_8;
	st.shared.f32 	[_ZZ14softmax_kernelPfS_iE7max_val], %f5;
	mov.f32 	%f104, %f5;
$L__BB0_8:
	ld.global.f32 	%f7, [%rd20+-20];
	setp.leu.f32 	%p6, %f7, %f104;
	@%p6 bra 	$L__BB0_10;
	st.shared.f32 	[_ZZ14softmax_kernelPfS_iE7max_val], %f7;
	mov.f32 	%f104, %f7;
$L__BB0_10:
	ld.global.f32 	%f9, [%rd20+-16];
	setp.leu.f32 	%p7, %f9, %f104;
	@%p7 bra 	$L__BB0_12;
	st.shared.f32 	[_ZZ14softmax_kernelPfS_iE7max_val], %f9;
	mov.f32 	%f104, %f9;
$L__BB0_12:
	ld.global.f32 	%f11, [%rd20+-12];
	setp.leu.f32 	%p8, %f11, %f104;
	@%p8 bra 	$L__BB0_14;
	st.shared.f32 	[_ZZ14softmax_kernelPfS_iE7max_val], %f11;
	mov.f32 	%f104, %f11;
$L__BB0_14:
	ld.global.f32 	%f13, [%rd20+-8];
	setp.leu.f32 	%p9, %f13, %f104;
	@%p9 bra 	$L__BB0_16;
	st.shared.f32 	[_ZZ14softmax_kernelPfS_iE7max_val], %f13;
	mov.f32 	%f104, %f13;
$L__BB0_16:
	ld.global.f32 	%f15, [%rd20+-4];
	setp.leu.f32 	%p10, %f15, %f104;
	@%p10 bra 	$L__BB0_18;
	st.shared.f32 	[_ZZ14softmax_kernelPfS_iE7max_val], %f15;
	mov.f32 	%f104, %f15;
$L__BB0_18:
	ld.global.f32 	%f17, [%rd20];
	setp.leu.f32 	%p11, %f17, %f104;
	@%p11 bra 	$L__BB0_20;
	st.shared.f32 	[_ZZ14softmax_kernelPfS_iE7max_val], %f17;
	mov.f32 	%f104, %f17;
$L__BB0_20:
	ld.global.f32 	%f19, [%rd20+4];
	setp.leu.f32 	%p12, %f19, %f104;
	@%p12 bra 	$L__BB0_22;
	st.shared.f32 	[_ZZ14softmax_kernelPfS_iE7max_val], %f19;
	mov.f32 	%f104, %f19;
$L__BB0_22:
	ld.global.f32 	%f21, [%rd20+8];
	setp.leu.f32 	%p13, %f21, %f104;
	@%p13 bra 	$L__BB0_24;
	st.shared.f32 	[_ZZ14softmax_kernelPfS_iE7max_val], %f21;
	mov.f32 	%f104, %f21;
$L__BB0_24:
	ld.global.f32 	%f23, [%rd20+12];
	setp.leu.f32 	%p14, %f23, %f104;
	@%p14 bra 	$L__BB0_26;
	st.shared.f32 	[_ZZ14softmax_kernelPfS_iE7max_val], %f23;
	mov.f32 	%f104, %f23;
$L__BB0_26:
	ld.global.f32 	%f25, [%rd20+16];
	setp.leu.f32 	%p15, %f25, %f104;
	@%p15 bra 	$L__BB0_28;
	st.shared.f32 	[_ZZ14softmax_kernelPfS_iE7max_val], %f25;
	mov.f32 	%f104, %f25;
$L__BB0_28:
	ld.global.f32 	%f27, [%rd20+20];
	setp.leu.f32 	%p16, %f27, %f104;
	@%p16 bra 	$L__BB0_30;
	st.shared.f32 	[_ZZ14softmax_kernelPfS_iE7max_val], %f27;
	mov.f32 	%f104, %f27;
$L__BB0_30:
	ld.global.f32 	%f29, [%rd20+24];
	setp.leu.f32 	%p17, %f29, %f104;
	@%p17 bra 	$L__BB0_32;
	st.shared.f32 	[_ZZ14softmax_kernelPfS_iE7max_val], %f29;
	mov.f32 	%f104, %f29;
$L__BB0_32:
	ld.global.f32 	%f31, [%rd20+28];
	setp.leu.f32 	%p18, %f31, %f104;
	@%p18 bra 	$L__BB0_34;
	st.shared.f32 	[_ZZ14softmax_kernelPfS_iE7max_val], %f31;
	mov.f32 	%f104, %f31;
$L__BB0_34:
	ld.global.f32 	%f33, [%rd20+32];
	setp.leu.f32 	%p19, %f33, %f104;
	@%p19 bra 	$L__BB0_36;
	st.shared.f32 	[_ZZ14softmax_kernelPfS_iE7max_val], %f33;
	mov.f32 	%f104, %f33;
$L__BB0_36:
	add.s32 	%r40, %r40, 16;
	add.s32 	%r39, %r39, 16;
	add.s64 	%rd20, %rd20, 64;
	setp.ne.s32 	%p20, %r40, 0;
	@%p20 bra 	$L__BB0_4;
	add.s32 	%r42, %r39, 1;
$L__BB0_38:
	setp.eq.s32 	%p21, %r3, 0;
	@%p21 bra 	$L__BB0_73;
	and.b32  	%r11, %r2, 7;
	setp.lt.u32 	%p22, %r3, 8;
	@%p22 bra 	$L__BB0_57;
	mul.wide.u32 	%rd13, %r42, 4;
	add.s64 	%rd5, %rd1, %rd13;
	ld.global.f32 	%f36, [%rd5];
	setp.leu.f32 	%p23, %f36, %f104;
	@%p23 bra 	$L__BB0_42;
	st.shared.f32 	[_ZZ14softmax_kernelPfS_iE7max_val], %f36;
	mov.f32 	%f104, %f36;
$L__BB0_42:
	ld.global.f32 	%f38, [%rd5+4];
	setp.leu.f32 	%p24, %f38, %f104;
	@%p24 bra 	$L__BB0_44;
	st.shared.f32 	[_ZZ14softmax_kernelPfS_iE7max_val], %f38;
	mov.f32 	%f104, %f38;
$L__BB0_44:
	ld.global.f32 	%f40, [%rd5+8];
	setp.leu.f32 	%p25, %f40, %f104;
	@%p25 bra 	$L__BB0_46;
	st.shared.f32 	[_ZZ14softmax_kernelPfS_iE7max_val], %f40;
	mov.f32 	%f104, %f40;
$L__BB0_46:
	ld.global.f32 	%f42, [%rd5+12];
	setp.leu.f32 	%p26, %f42, %f104;
	@%p26 bra 	$L__BB0_48;
	st.shared.f32 	[_ZZ14softmax_kernelPfS_iE7max_val], %f42;
	mov.f32 	%f104, %f42;
$L__BB0_48:
	ld.global.f32 	%f44, [%rd5+16];
	setp.leu.f32 	%p27, %f44, %f104;
	@%p27 bra 	$L__BB0_50;
	st.shared.f32 	[_ZZ14softmax_kernelPfS_iE7max_val], %f44;
	mov.f32 	%f104, %f44;
$L__BB0_50:
	ld.global.f32 	%f46, [%rd5+20];
	setp.leu.f32 	%p28, %f46, %f104;
	@%p28 bra 	$L__BB0_52;
	st.shared.f32 	[_ZZ14softmax_kernelPfS_iE7max_val], %f46;
	mov.f32 	%f104, %f46;
$L__BB0_52:
	ld.global.f32 	%f48, [%rd5+24];
	setp.leu.f32 	%p29, %f48, %f104;
	@%p29 bra 	$L__BB0_54;
	st.shared.f32 	[_ZZ14softmax_kernelPfS_iE7max_val], %f48;
	mov.f32 	%f104, %f48;
$L__BB0_54:
	ld.global.f32 	%f50, [%rd5+28];
	setp.leu.f32 	%p30, %f50, %f104;
	@%p30 bra 	$L__BB0_56;
	st.shared.f32 	[_ZZ14softmax_kernelPfS_iE7max_val], %f50;
	mov.f32 	%f104, %f50;
$L__BB0_56:
	add.s32 	%r42, %r42, 8;
$L__BB0_57:
	setp.eq.s32 	%p31, %r11, 0;
	@%p31 bra 	$L__BB0_73;
	and.b32  	%r14, %r2, 3;
	setp.lt.u32 	%p32, %r11, 4;
	@%p32 bra 	$L__BB0_68;
	mul.wide.u32 	%rd14, %r42, 4;
	add.s64 	%rd6, %rd1, %rd14;
	ld.global.f32 	%f53, [%rd6];
	setp.leu.f32 	%p33, %f53, %f104;
	@%p33 bra 	$L__BB0_61;
	st.shared.f32 	[_ZZ14softmax_kernelPfS_iE7max_val], %f53;
	mov.f32 	%f104, %f53;
$L__BB0_61:
	ld.global.f32 	%f55, [%rd6+4];
	setp.leu.f32 	%p34, %f55, %f104;
	@%p34 bra 	$L__BB0_63;
	st.shared.f32 	[_ZZ14softmax_kernelPfS_iE7max_val], %f55;
	mov.f32 	%f104, %f55;
$L__BB0_63:
	ld.global.f32 	%f57, [%rd6+8];
	setp.leu.f32 	%p35, %f57, %f104;
	@%p35 bra 	$L__BB0_65;
	st.shared.f32 	[_ZZ14softmax_kernelPfS_iE7max_val], %f57;
	mov.f32 	%f104, %f57;
$L__BB0_65:
	ld.global.f32 	%f59, [%rd6+12];
	setp.leu.f32 	%p36, %f59, %f104;
	@%p36 bra 	$L__BB0_67;
	st.shared.f32 	[_ZZ14softmax_kernelPfS_iE7max_val], %f59;
	mov.f32 	%f104, %f59;
$L__BB0_67:
	add.s32 	%r42, %r42, 4;
$L__BB0_68:
	setp.eq.s32 	%p37, %r14, 0;
	@%p37 bra 	$L__BB0_73;
	mul.wide.u32 	%rd15, %r42, 4;
	add.s64 	%rd21, %rd1, %rd15;
	neg.s32 	%r44, %r14;
$L__BB0_70:
	.pragma "nounroll";
	ld.global.f32 	%f63, [%rd21];
	setp.leu.f32 	%p38, %f63, %f104;
	@%p38 bra 	$L__BB0_72;
	st.shared.f32 	[_ZZ14softmax_kernelPfS_iE7max_val], %f63;
	mov.f32 	%f104, %f63;
$L__BB0_72:
	add.s64 	%rd21, %rd21, 4;
	add.s32 	%r44, %r44, 1;
	setp.ne.s32 	%p39, %r44, 0;
	@%p39 bra 	$L__BB0_70;
$L__BB0_73:
	bar.sync 	0;
	mov.u32 	%r30, %ctaid.x;
	mov.u32 	%r45, %ntid.x;
	mad.lo.s32 	%r21, %r30, %r45, %r1;
	setp.ge.s32 	%p40, %r21, %r25;
	mul.wide.s32 	%rd16, %r21, 4;
	add.s64 	%rd10, %rd1, %rd16;
	mov.f32 	%f137, 0f00000000;
	@%p40 bra 	$L__BB0_75;
	ld.global.f32 	%f68, [%rd10];
	ld.shared.f32 	%f69, [_ZZ14softmax_kernelPfS_iE7max_val];
	sub.f32 	%f70, %f68, %f69;
	fma.rn.f32 	%f71, %f70, 0f3BBB989D, 0f3F000000;
	cvt.sat.f32.f32 	%f72, %f71;
	mov.f32 	%f73, 0f4B400001;
	mov.f32 	%f74, 0f437C0000;
	fma.rm.f32 	%f75, %f72, %f74, %f73;
	add.f32 	%f76, %f75, 0fCB40007F;
	neg.f32 	%f77, %f76;
	fma.rn.f32 	%f78, %f70, 0f3FB8AA3B, %f77;
	fma.rn.f32 	%f79, %f70, 0f32A57060, %f78;
	mov.b32 	%r31, %f75;
	shl.b32 	%r32, %r31, 23;
	mov.b32 	%f80, %r32;
	ex2.approx.ftz.f32 	%f81, %f79;
	mul.f32 	%f137, %f81, %f80;
$L__BB0_75:
	shl.b32 	%r33, %r1, 2;
	mov.u32 	%r34, _ZZ14softmax_kernelPfS_iE10shared_mem;
	add.s32 	%r22, %r34, %r33;
	st.shared.f32 	[%r22], %f137;
	setp.lt.u32 	%p41, %r45, 2;
	@%p41 bra 	$L__BB0_79;
$L__BB0_76:
	shr.u32 	%r24, %r45, 1;
	bar.sync 	0;
	setp.ge.u32 	%p42, %r1, %r24;
	@%p42 bra 	$L__BB0_78;
	shl.b32 	%r35, %r24, 2;
	add.s32 	%r36, %r22, %r35;
	ld.shared.f32 	%f82, [%r36];
	ld.shared.f32 	%f83, [%r22];
	add.f32 	%f84, %f82, %f83;
	st.shared.f32 	[%r22], %f84;
$L__BB0_78:
	setp.gt.u32 	%p43, %r45, 3;
	mov.u32 	%r45, %r24;
	@%p43 bra 	$L__BB0_76;
$L__BB0_79:
	setp.ne.s32 	%p44, %r1, 0;
	@%p44 bra 	$L__BB0_81;
	ld.shared.f32 	%f85, [_ZZ14softmax_kernelPfS_iE10shared_mem];
	st.shared.f32 	[_ZZ14softmax_kernelPfS_iE3sum], %f85;
$L__BB0_81:
	setp.ge.s32 	%p45, %r21, %r25;
	bar.sync 	0;
	@%p45 bra 	$L__BB0_83;
	ld.global.f32 	%f86, [%rd10];
	ld.shared.f32 	%f87, [_ZZ14softmax_kernelPfS_iE7max_val];
	sub.f32 	%f88, %f86, %f87;
	fma.rn.f32 	%f89, %f88, 0f3BBB989D, 0f3F000000;
	cvt.sat.f32.f32 	%f90, %f89;
	mov.f32 	%f91, 0f4B400001;
	mov.f32 	%f92, 0f437C0000;
	fma.rm.f32 	%f93, %f90, %f92, %f91;
	add.f32 	%f94, %f93, 0fCB40007F;
	neg.f32 	%f95, %f94;
	fma.rn.f32 	%f96, %f88, 0f3FB8AA3B, %f95;
	fma.rn.f32 	%f97, %f88, 0f32A57060, %f96;
	mov.b32 	%r37, %f93;
	shl.b32 	%r38, %r37, 23;
	mov.b32 	%f98, %r38;
	ex2.approx.ftz.f32 	%f99, %f97;
	mul.f32 	%f100, %f99, %f98;
	ld.shared.f32 	%f101, [_ZZ14softmax_kernelPfS_iE3sum];
	div.rn.f32 	%f102, %f100, %f101;
	cvta.to.global.u64 	%rd17, %rd11;
	add.s64 	%rd19, %rd17, %rd16;
	st.global.f32 	[%rd19], %f102;
$L__BB0_83:
	ret;

}
	// .globl	_Z22matrix_multiply_kernelPfS_S_S_iii
.visible .entry _Z22matrix_multiply_kernelPfS_S_S_iii(
	.param .u64 .ptr .align 1 _Z22matrix_multiply_kernelPfS_S_S_iii_param_0,
	.param .u64 .ptr .align 1 _Z22matrix_multiply_kernelPfS_S_S_iii_param_1,
	.param .u64 .ptr .align 1 _Z22matrix_multiply_kernelPfS_S_S_iii_param_2,
	.param .u64 .ptr .align 1 _Z22matrix_multiply_kernelPfS_S_S_iii_param_3,
	.param .u32 _Z22matrix_multiply_kernelPfS_S_S_iii_param_4,
	.param .u32 _Z22matrix_multiply_kernelPfS_S_S_iii_param_5,
	.param .u32 _Z22matrix_multiply_kernelPfS_S_S_iii_param_6
)
{
	.reg .pred 	%p<13>;
	.reg .b32 	%r<41>;
	.reg .b32 	%f<70>;
	.reg .b64 	%rd<57>;

	ld.param.u64 	%rd8, [_Z22matrix_multiply_kernelPfS_S_S_iii_param_0];
	ld.param.u64 	%rd9, [_Z22matrix_multiply_kernelPfS_S_S_iii_param_1];
	ld.param.u64 	%rd6, [_Z22matrix_multiply_kernelPfS_S_S_iii_param_2];
	ld.param.u64 	%rd7, [_Z22matrix_multiply_kernelPfS_S_S_iii_param_3];
	ld.param.u32 	%r20, [_Z22matrix_multiply_kernelPfS_S_S_iii_param_4];
	ld.param.u32 	%r18, [_Z22matrix_multiply_kernelPfS_S_S_iii_param_5];
	ld.param.u32 	%r19, [_Z22matrix_multiply_kernelPfS_S_S_iii_param_6];
	cvta.to.global.u64 	%rd1, %rd9;
	cvta.to.global.u64 	%rd2, %rd8;
	mov.u32 	%r21, %ctaid.y;
	mov.u32 	%r22, %ntid.y;
	mov.u32 	%r23, %tid.y;
	mad.lo.s32 	%r1, %r21, %r22, %r23;
	mov.u32 	%r24, %ctaid.x;
	mov.u32 	%r25, %ntid.x;
	mov.u32 	%r26, %tid.x;
	mad.lo.s32 	%r2, %r24, %r25, %r26;
	setp.ge.s32 	%p1, %r1, %r20;
	setp.ge.s32 	%p2, %r2, %r19;
	or.pred  	%p3, %p1, %p2;
	@%p3 bra 	$L__BB1_14;
	setp.lt.s32 	%p4, %r18, 1;
	mov.f32 	%f69, 0f00000000;
	@%p4 bra 	$L__BB1_13;
	mul.lo.s32 	%r3, %r18, %r1;
	and.b32  	%r4, %r18, 7;
	setp.lt.u32 	%p5, %r18, 8;
	mov.f32 	%f69, 0f00000000;
	mov.b32 	%r39, 0;
	@%p5 bra 	$L__BB1_5;
	and.b32  	%r39, %r18, 2147483640;
	neg.s32 	%r37, %r39;
	shl.b32 	%r7, %r19, 3;
	mul.wide.u32 	%rd10, %r3, 4;
	add.s64 	%rd11, %rd10, %rd2;
	add.s64 	%rd56, %rd11, 16;
	mov.f32 	%f69, 0f00000000;
	mul.wide.s32 	%rd14, %r19, 4;
	mov.u32 	%r36, %r2;
$L__BB1_4:
	.pragma "nounroll";
	ld.global.f32 	%f17, [%rd56+-16];
	mul.wide.s32 	%rd12, %r36, 4;
	add.s64 	%rd13, %rd1, %rd12;
	ld.global.f32 	%f18, [%rd13];
	fma.rn.f32 	%f19, %f17, %f18, %f69;
	ld.global.f32 	%f20, [%rd56+-12];
	add.s64 	%rd15, %rd13, %rd14;
	ld.global.f32 	%f21, [%rd15];
	fma.rn.f32 	%f22, %f20, %f21, %f19;
	ld.global.f32 	%f23, [%rd56+-8];
	add.s64 	%rd16, %rd15, %rd14;
	ld.global.f32 	%f24, [%rd16];
	fma.rn.f32 	%f25, %f23, %f24, %f22;
	ld.global.f32 	%f26, [%rd56+-4];
	add.s64 	%rd17, %rd16, %rd14;
	ld.global.f32 	%f27, [%rd17];
	fma.rn.f32 	%f28, %f26, %f27, %f25;
	ld.global.f32 	%f29, [%rd56];
	add.s64 	%rd18, %rd17, %rd14;
	ld.global.f32 	%f30, [%rd18];
	fma.rn.f32 	%f31, %f29, %f30, %f28;
	ld.global.f32 	%f32, [%rd56+4];
	add.s64 	%rd19, %rd18, %rd14;
	ld.global.f32 	%f33, [%rd19];
	fma.rn.f32 	%f34, %f32, %f33, %f31;
	ld.global.f32 	%f35, [%rd56+8];
	add.s64 	%rd20, %rd19, %rd14;
	ld.global.f32 	%f36, [%rd20];
	fma.rn.f32 	%f37, %f35, %f36, %f34;
	ld.global.f32 	%f38, [%rd56+12];
	add.s64 	%rd21, %rd20, %rd14;
	ld.global.f32 	%f39, [%rd21];
	fma.rn.f32 	%f69, %f38, %f39, %f37;
	add.s32 	%r37, %r37, 8;
	add.s32 	%r36, %r36, %r7;
	add.s64 	%rd56, %rd56, 32;
	setp.ne.s32 	%p6, %r37, 0;
	@%p6 bra 	$L__BB1_4;
$L__BB1_5:
	setp.eq.s32 	%p7, %r4, 0;
	@%p7 bra 	$L__BB1_13;
	and.b32  	%r13, %r18, 3;
	setp.lt.u32 	%p8, %r4, 4;
	@%p8 bra 	$L__BB1_8;
	add.s32 	%r28, %r39, %r3;
	mul.wide.u32 	%rd22, %r28, 4;
	add.s64 	%rd23, %rd2, %rd22;
	ld.global.f32 	%f41, [%rd23];
	mad.lo.s32 	%r29, %r39, %r19, %r2;
	mul.wide.s32 	%rd24, %r29, 4;
	add.s64 	%rd25, %rd1, %rd24;
	ld.global.f32 	%f42, [%rd25];
	fma.rn.f32 	%f43, %f41, %f42, %f69;
	cvt.u64.u32 	%rd26, %r3;
	cvt.u64.u32 	%rd27, %r39;
	add.s64 	%rd28, %rd27, %rd26;
	shl.b64 	%rd29, %rd28, 2;
	add.s64 	%rd30, %rd2, %rd29;
	ld.global.f32 	%f44, [%rd30+4];
	mul.wide.s32 	%rd31, %r19, 4;
	add.s64 	%rd32, %rd25, %rd31;
	ld.global.f32 	%f45, [%rd32];
	fma.rn.f32 	%f46, %f44, %f45, %f43;
	ld.global.f32 	%f47, [%rd30+8];
	add.s64 	%rd33, %rd32, %rd31;
	ld.global.f32 	%f48, [%rd33];
	fma.rn.f32 	%f49, %f47, %f48, %f46;
	ld.global.f32 	%f50, [%rd30+12];
	add.s64 	%rd34, %rd33, %rd31;
	ld.global.f32 	%f51, [%rd34];
	fma.rn.f32 	%f69, %f50, %f51, %f49;
	add.s32 	%r39, %r39, 4;
$L__BB1_8:
	setp.eq.s32 	%p9, %r13, 0;
	@%p9 bra 	$L__BB1_13;
	setp.eq.s32 	%p10, %r13, 1;
	@%p10 bra 	$L__BB1_11;
	add.s32 	%r30, %r39, %r3;
	mul.wide.u32 	%rd35, %r30, 4;
	add.s64 	%rd36, %rd2, %rd35;
	ld.global.f32 	%f53, [%rd36];
	mad.lo.s32 	%r31, %r39, %r19, %r2;
	mul.wide.s32 	%rd37, %r31, 4;
	add.s64 	%rd38, %rd1, %rd37;
	ld.global.f32 	%f54, [%rd38];
	fma.rn.f32 	%f55, %f53, %f54, %f69;
	cvt.u64.u32 	%rd39, %r3;
	cvt.u64.u32 	%rd40, %r39;
	add.s64 	%rd41, %rd40, %rd39;
	shl.b64 	%rd42, %rd41, 2;
	add.s64 	%rd43, %rd2, %rd42;
	ld.global.f32 	%f56, [%rd43+4];
	mul.wide.s32 	%rd44, %r19, 4;
	add.s64 	%rd45, %rd38, %rd44;
	ld.global.f32 	%f57, [%rd45];
	fma.rn.f32 	%f69, %f56, %f57, %f55;
	add.s32 	%r39, %r39, 2;
$L__BB1_11:
	and.b32  	%r32, %r18, 1;
	setp.eq.b32 	%p11, %r32, 1;
	not.pred 	%p12, %p11;
	@%p12 bra 	$L__BB1_13;
	add.s32 	%r33, %r39, %r3;
	mul.wide.u32 	%rd46, %r33, 4;
	add.s64 	%rd47, %rd2, %rd46;
	ld.global.f32 	%f58, [%rd47];
	mad.lo.s32 	%r34, %r39, %r19, %r2;
	mul.wide.s32 	%rd48, %r34, 4;
	add.s64 	%rd49, %rd1, %rd48;
	ld.global.f32 	%f59, [%rd49];
	fma.rn.f32 	%f69, %f58, %f59, %f69;
$L__BB1_13:
	cvta.to.global.u64 	%rd50, %rd7;
	mul.wide.u32 	%rd51, %r1, 4;
	add.s64 	%rd52, %rd50, %rd51;
	ld.global.f32 	%f60, [%rd52];
	add.f32 	%f61, %f69, %f60;
	mad.lo.s32 	%r35, %r19, %r1, %r2;
	cvta.to.global.u64 	%rd53, %rd6;
	mul.wide.s32 	%rd54, %r35, 4;
	add.s64 	%rd55, %rd53, %rd54;
	st.global.f32 	[%rd55], %f61;
$L__BB1_14:
	ret;

}
	// .globl	_Z11relu_kernelPfS_i
.visible .entry _Z11relu_kernelPfS_i(
	.param .u64 .ptr .align 1 _Z11relu_kernelPfS_i_param_0,
	.param .u64 .ptr .align 1 _Z11relu_kernelPfS_i_param_1,
	.param .u32 _Z11relu_kernelPfS_i_param_2
)
{
	.reg .pred 	%p<2>;
	.reg .b32 	%r<6>;
	.reg .b32 	%f<3>;
	.reg .b64 	%rd<8>;

	ld.param.u64 	%rd1, [_Z11relu_kernelPfS_i_param_0];
	ld.param.u64 	%rd2, [_Z11relu_kernelPfS_i_param_1];
	ld.param.u32 	%r2, [_Z11relu_kernelPfS_i_param_2];
	mov.u32 	%r3, %ctaid.x;
	mov.u32 	%r4, %ntid.x;
	mov.u32 	%r5, %tid.x;
	mad.lo.s32 	%r1, %r3, %r4, %r5;
	setp.ge.s32 	%p1, %r1, %r2;
	@%p1 bra 	$L__BB2_2;
	cvta.to.global.u64 	%rd3, %rd1;
	cvta.to.global.u64 	%rd4, %rd2;
	mul.wide.s32 	%rd5, %r1, 4;
	add.s64 	%rd6, %rd3, %rd5;
	ld.global.f32 	%f1, [%rd6];
	max.f32 	%f2, %f1, 0f00000000;
	add.s64 	%rd7, %rd4, %rd5;
	st.global.f32 	[%rd7], %f2;
$L__BB2_2:
	ret;

}
	// .globl	_Z27backward_propagation_kernelPfS_S_S_S_S_S_S_S_S_S_fiiii
.visible .entry _Z27backward_propagation_kernelPfS_S_S_S_S_S_S_S_S_S_fiiii(
	.param .u64 .ptr .align 1 _Z27backward_propagation_kernelPfS_S_S_S_S_S_S_S_S_S_fiiii_param_0,
	.param .u64 .ptr .align 1 _Z27backward_propagation_kernelPfS_S_S_S_S_S_S_S_S_S_fiiii_param_1,
	.param .u64 .ptr .align 1 _Z27backward_propagation_kernelPfS_S_S_S_S_S_S_S_S_S_fiiii_param_2,
	.param .u64 .ptr .align 1 _Z27backward_propagation_kernelPfS_S_S_S_S_S_S_S_S_S_fiiii_param_3,
	.param .u64 .ptr .align 1 _Z27backward_propagation_kernelPfS_S_S_S_S_S_S_S_S_S_fiiii_param_4,
	.param .u64 .ptr .align 1 _Z27backward_propagation_kernelPfS_S_S_S_S_S_S_S_S_S_fiiii_param_5,
	.param .u64 .ptr .align 1 _Z27backward_propagation_kernelPfS_S_S_S_S_S_S_S_S_S_fiiii_param_6,
	.param .u64 .ptr .align 1 _Z27backward_propagation_kernelPfS_S_S_S_S_S_S_S_S_S_fiiii_param_7,
	.param .u64 .ptr .align 1 _Z27backward_propagation_kernelPfS_S_S_S_S_S_S_S_S_S_fiiii_param_8,
	.param .u64 .ptr .align 1 _Z27backward_propagation_kernelPfS_S_S_S_S_S_S_S_S_S_fiiii_param_9,
	.param .u64 .ptr .align 1 _Z27backward_propagation_kernelPfS_S_S_S_S_S_S_S_S_S_fiiii_param_10,
	.param .f32 _Z27backward_propagation_kernelPfS_S_S_S_S_S_S_S_S_S_fiiii_param_11,
	.param .u32 _Z27backward_propagation_kernelPfS_S_S_S_S_S_S_S_S_S_fiiii_param_12,
	.param .u32 _Z27backward_propagation_kernelPfS_S_S_S_S_S_S_S_S_S_fiiii_param_13,
	.param .u32 _Z27backward_propagation_kernelPfS_S_S_S_S_S_S_S_S_S_fiiii_param_14,
	.param .u32 _Z27backward_propagation_kernelPfS_S_S_S_S_S_S_S_S_S_fiiii_param_15
)
{
	.reg .pred 	%p<54>;
	.reg .b32 	%r<215>;
	.reg .b32 	%f<603>;
	.reg .b64 	%rd<175>;

	ld.param.u64 	%rd32, [_Z27backward_propagation_kernelPfS_S_S_S_S_S_S_S_S_S_fiiii_param_0];
	ld.param.u64 	%rd27, [_Z27backward_propagation_kernelPfS_S_S_S_S_S_S_S_S_S_fiiii_param_1];
	ld.param.u64 	%rd33, [_Z27backward_propagation_kernelPfS_S_S_S_S_S_S_S_S_S_fiiii_param_2];
	ld.param.u64 	%rd34, [_Z27backward_propagation_kernelPfS_S_S_S_S_S_S_S_S_S_fiiii_param_4];
	ld.param.u64 	%rd35, [_Z27backward_propagation_kernelPfS_S_S_S_S_S_S_S_S_S_fiiii_param_6];
	ld.param.u64 	%rd30, [_Z27backward_propagation_kernelPfS_S_S_S_S_S_S_S_S_S_fiiii_param_7];
	ld.param.u64 	%rd31, [_Z27backward_propagation_kernelPfS_S_S_S_S_S_S_S_S_S_fiiii_param_8];
	ld.param.u64 	%rd36, [_Z27backward_propagation_kernelPfS_S_S_S_S_S_S_S_S_S_fiiii_param_9];
	ld.param.u64 	%rd37, [_Z27backward_propagation_kernelPfS_S_S_S_S_S_S_S_S_S_fiiii_param_10];
	ld.param.f32 	%f39, [_Z27backward_propagation_kernelPfS_S_S_S_S_S_S_S_S_S_fiiii_param_11];
	ld.param.u32 	%r122, [_Z27backward_propagation_kernelPfS_S_S_S_S_S_S_S_S_S_fiiii_param_12];
	ld.param.u32 	%r123, [_Z27backward_propagation_kernelPfS_S_S_S_S_S_S_S_S_S_fiiii_param_13];
	ld.param.u32 	%r124, [_Z27backward_propagation_kernelPfS_S_S_S_S_S_S_S_S_S_fiiii_param_14];
	ld.param.u32 	%r125, [_Z27backward_propagation_kernelPfS_S_S_S_S_S_S_S_S_S_fiiii_param_15];
	cvta.to.global.u64 	%rd1, %rd35;
	cvta.to.global.u64 	%rd2, %rd34;
	cvta.to.global.u64 	%rd3, %rd33;
	cvta.to.global.u64 	%rd4, %rd32;
	cvta.to.global.u64 	%rd5, %rd36;
	cvta.to.global.u64 	%rd6, %rd37;
	mov.u32 	%r126, %tid.x;
	mov.u32 	%r127, %ctaid.x;
	mov.u32 	%r128, %ntid.x;
	mad.lo.s32 	%r1, %r127, %r128, %r126;
	setp.ge.s32 	%p1, %r1, %r125;
	shl.b32 	%r129, %r1, 2;
	mov.u32 	%r130, shared_mem;
	add.s32 	%r2, %r130, %r129;
	@%p1 bra 	$L__BB3_2;
	cvta.to.global.u64 	%rd38, %rd31;
	cvta.to.global.u64 	%rd39, %rd27;
	mul.wide.s32 	%rd40, %r1, 4;
	add.s64 	%rd41, %rd38, %rd40;
	ld.global.f32 	%f40, [%rd41];
	add.s64 	%rd42, %rd39, %rd40;
	ld.global.f32 	%f41, [%rd42];
	sub.f32 	%f42, %f40, %f41;
	st.shared.f32 	[%r2], %f42;
$L__BB3_2:
	shl.b32 	%r131, %r125, 2;
	add.s32 	%r3, %r130, %r131;
	bar.sync 	0;
	setp.ge.s32 	%p2, %r1, %r124;
	add.s32 	%r4, %r3, %r129;
	@%p2 bra 	$L__BB3_17;
	setp.lt.s32 	%p3, %r125, 1;
	mov.f32 	%f590, 0f00000000;
	@%p3 bra 	$L__BB3_16;
	and.b32  	%r5, %r125, 15;
	setp.lt.u32 	%p4, %r125, 16;
	mov.f32 	%f590, 0f00000000;
	mov.b32 	%r180, 0;
	@%p4 bra 	$L__BB3_7;
	and.b32  	%r180, %r125, 2147483632;
	neg.s32 	%r178, %r180;
	add.s32 	%r177, %r130, 32;
	shl.b32 	%r8, %r124, 4;
	mov.f32 	%f590, 0f00000000;
	mul.wide.s32 	%rd45, %r124, 4;
	mov.u32 	%r176, %r1;
$L__BB3_6:
	.pragma "nounroll";
	mul.wide.s32 	%rd43, %r176, 4;
	add.s64 	%rd44, %rd1, %rd43;
	ld.global.f32 	%f47, [%rd44];
	ld.shared.v4.f32 	{%f48, %f49, %f50, %f51}, [%r177+-32];
	fma.rn.f32 	%f52, %f47, %f48, %f590;
	add.s64 	%rd46, %rd44, %rd45;
	ld.global.f32 	%f53, [%rd46];
	fma.rn.f32 	%f54, %f53, %f49, %f52;
	add.s64 	%rd47, %rd46, %rd45;
	ld.global.f32 	%f55, [%rd47];
	fma.rn.f32 	%f56, %f55, %f50, %f54;
	add.s64 	%rd48, %rd47, %rd45;
	ld.global.f32 	%f57, [%rd48];
	fma.rn.f32 	%f58, %f57, %f51, %f56;
	add.s64 	%rd49, %rd48, %rd45;
	ld.global.f32 	%f59, [%rd49];
	ld.shared.v4.f32 	{%f60, %f61, %f62, %f63}, [%r177+-16];
	fma.rn.f32 	%f64, %f59, %f60, %f58;
	add.s64 	%rd50, %rd49, %rd45;
	ld.global.f32 	%f65, [%rd50];
	fma.rn.f32 	%f66, %f65, %f61, %f64;
	add.s64 	%rd51, %rd50, %rd45;
	ld.global.f32 	%f67, [%rd51];
	fma.rn.f32 	%f68, %f67, %f62, %f66;
	add.s64 	%rd52, %rd51, %rd45;
	ld.global.f32 	%f69, [%rd52];
	fma.rn.f32 	%f70, %f69, %f63, %f68;
	add.s64 	%rd53, %rd52, %rd45;
	ld.global.f32 	%f71, [%rd53];
	ld.shared.v4.f32 	{%f72, %f73, %f74, %f75}, [%r177];
	fma.rn.f32 	%f76, %f71, %f72, %f70;
	add.s64 	%rd54, %rd53, %rd45;
	ld.global.f32 	%f77, [%rd54];
	fma.rn.f32 	%f78, %f77, %f73, %f76;
	add.s64 	%rd55, %rd54, %rd45;
	ld.global.f32 	%f79, [%rd55];
	fma.rn.f32 	%f80, %f79, %f74, %f78;
	add.s64 	%rd56, %rd55, %rd45;
	ld.global.f32 	%f81, [%rd56];
	fma.rn.f32 	%f82, %f81, %f75, %f80;
	add.s64 	%rd57, %rd56, %rd45;
	ld.global.f32 	%f83, [%rd57];
	ld.shared.v4.f32 	{%f84, %f85, %f86, %f87}, [%r177+16];
	fma.rn.f32 	%f88, %f83, %f84, %f82;
	add.s64 	%rd58, %rd57, %rd45;
	ld.global.f32 	%f89, [%rd58];
	fma.rn.f32 	%f90, %f89, %f85, %f88;
	add.s64 	%rd59, %rd58, %rd45;
	ld.global.f32 	%f91, [%rd59];
	fma.rn.f32 	%f92, %f91, %f86, %f90;
	add.s64 	%rd60, %rd59, %rd45;
	ld.global.f32 	%f93, [%rd60];
	fma.rn.f32 	%f590, %f93, %f87, %f92;
	add.s32 	%r178, %r178, 16;
	add.s32 	%r177, %r177, 64;
	add.s32 	%r176, %r176, %r8;
	setp.ne.s32 	%p5, %r178, 0;
	@%p5 bra 	$L__BB3_6;
$L__BB3_7:
	setp.eq.s32 	%p6, %r5, 0;
	@%p6 bra 	$L__BB3_16;
	and.b32  	%r16, %r125, 7;
	setp.lt.u32 	%p7, %r5, 8;
	@%p7 bra 	$L__BB3_10;
	mad.lo.s32 	%r137, %r180, %r124, %r1;
	mul.wide.s32 	%rd61, %r137, 4;
	add.s64 	%rd62, %rd1, %rd61;
	ld.global.f32 	%f95, [%rd62];
	shl.b32 	%r138, %r180, 2;
	mov.u32 	%r139, shared_mem;
	add.s32 	%r140, %r139, %r138;
	ld.shared.f32 	%f96, [%r140];
	fma.rn.f32 	%f97, %f95, %f96, %f590;
	mul.wide.s32 	%rd63, %r124, 4;
	add.s64 	%rd64, %rd62, %rd63;
	ld.global.f32 	%f98, [%rd64];
	ld.shared.f32 	%f99, [%r140+4];
	fma.rn.f32 	%f100, %f98, %f99, %f97;
	add.s64 	%rd65, %rd64, %rd63;
	ld.global.f32 	%f101, [%rd65];
	ld.shared.f32 	%f102, [%r140+8];
	fma.rn.f32 	%f103, %f101, %f102, %f100;
	add.s64 	%rd66, %rd65, %rd63;
	ld.global.f32 	%f104, [%rd66];
	ld.shared.f32 	%f105, [%r140+12];
	fma.rn.f32 	%f106, %f104, %f105, %f103;
	add.s64 	%rd67, %rd66, %rd63;
	ld.global.f32 	%f107, [%rd67];
	ld.shared.f32 	%f108, [%r140+16];
	fma.rn.f32 	%f109, %f107, %f108, %f106;
	add.s64 	%rd68, %rd67, %rd63;
	ld.global.f32 	%f110, [%rd68];
	ld.shared.f32 	%f111, [%r140+20];
	fma.rn.f32 	%f112, %f110, %f111, %f109;
	add.s64 	%rd69, %rd68, %rd63;
	ld.global.f32 	%f113, [%rd69];
	ld.shared.f32 	%f114, [%r140+24];
	fma.rn.f32 	%f115, %f113, %f114, %f112;
	add.s64 	%rd70, %rd69, %rd63;
	ld.global.f32 	%f116, [%rd70];
	ld.shared.f32 	%f117, [%r140+28];
	fma.rn.f32 	%f590, %f116, %f117, %f115;
	add.s32 	%r180, %r180, 8;
$L__BB3_10:
	setp.eq.s32 	%p8, %r16, 0;
	@%p8 bra 	$L__BB3_16;
	and.b32  	%r19, %r125, 3;
	setp.lt.u32 	%p9, %r16, 4;
	@%p9 bra 	$L__BB3_13;
	mad.lo.s32 	%r141, %r180, %r124, %r1;
	mul.wide.s32 	%rd71, %r141, 4;
	add.s64 	%rd72, %rd1, %rd71;
	ld.global.f32 	%f119, [%rd72];
	shl.b32 	%r142, %r180, 2;
	mov.u32 	%r143, shared_mem;
	add.s32 	%r144, %r143, %r142;
	ld.shared.f32 	%f120, [%r144];
	fma.rn.f32 	%f121, %f119, %f120, %f590;
	mul.wide.s32 	%rd73, %r124, 4;
	add.s64 	%rd74, %rd72, %rd73;
	ld.global.f32 	%f122, [%rd74];
	ld.shared.f32 	%f123, [%r144+4];
	fma.rn.f32 	%f124, %f122, %f123, %f121;
	add.s64 	%rd75, %rd74, %rd73;
	ld.global.f32 	%f125, [%rd75];
	ld.shared.f32 	%f126, [%r144+8];
	fma.rn.f32 	%f127, %f125, %f126, %f124;
	add.s64 	%rd76, %rd75, %rd73;
	ld.global.f32 	%f128, [%rd76];
	ld.shared.f32 	%f129, [%r144+12];
	fma.rn.f32 	%f590, %f128, %f129, %f127;
	add.s32 	%r180, %r180, 4;
$L__BB3_13:
	setp.eq.s32 	%p10, %r19, 0;
	@%p10 bra 	$L__BB3_16;
	shl.b32 	%r145, %r180, 2;
	mov.u32 	%r146, shared_mem;
	add.s32 	%r184, %r146, %r145;
	mad.lo.s32 	%r183, %r180, %r124, %r1;
	neg.s32 	%r182, %r19;
$L__BB3_15:
	.pragma "nounroll";
	mul.wide.s32 	%rd77, %r183, 4;
	add.s64 	%rd78, %rd1, %rd77;
	ld.global.f32 	%f130, [%rd78];
	ld.shared.f32 	%f131, [%r184];
	fma.rn.f32 	%f590, %f130, %f131, %f590;
	add.s32 	%r184, %r184, 4;
	add.s32 	%r183, %r183, %r124;
	add.s32 	%r182, %r182, 1;
	setp.ne.s32 	%p11, %r182, 0;
	@%p11 bra 	$L__BB3_15;
$L__BB3_16:
	mul.wide.s32 	%rd79, %r1, 4;
	add.s64 	%rd80, %rd6, %rd79;
	ld.global.f32 	%f132, [%rd80];
	setp.gt.f32 	%p12, %f132, 0f00000000;
	selp.f32 	%f133, %f590, 0f00000000, %p12;
	st.shared.f32 	[%r4], %f133;
$L__BB3_17:
	bar.sync 	0;
	setp.ge.s32 	%p13, %r1, %r123;
	shl.b32 	%r147, %r124, 2;
	add.s32 	%r148, %r3, %r147;
	shl.b32 	%r149, %r1, 2;
	add.s32 	%r31, %r148, %r149;
	@%p13 bra 	$L__BB3_32;
	setp.lt.s32 	%p14, %r124, 1;
	mov.f32 	%f599, 0f00000000;
	@%p14 bra 	$L__BB3_31;
	add.s32 	%r151, %r124, -1;
	and.b32  	%r32, %r124, 15;
	setp.lt.u32 	%p15, %r151, 15;
	mov.f32 	%f599, 0f00000000;
	mov.b32 	%r189, 0;
	@%p15 bra 	$L__BB3_22;
	and.b32  	%r189, %r124, 2147483632;
	neg.s32 	%r187, %r189;
	shl.b32 	%r35, %r123, 4;
	shl.b32 	%r152, %r125, 2;
	mov.u32 	%r153, shared_mem;
	add.s32 	%r154, %r152, %r153;
	add.s32 	%r185, %r154, 32;
	mov.f32 	%f599, 0f00000000;
	mul.wide.s32 	%rd83, %r123, 4;
	mov.u32 	%r186, %r1;
$L__BB3_21:
	.pragma "nounroll";
	mul.wide.s32 	%rd81, %r186, 4;
	add.s64 	%rd82, %rd2, %rd81;
	ld.global.f32 	%f138, [%rd82];
	ld.shared.f32 	%f139, [%r185+-32];
	fma.rn.f32 	%f140, %f138, %f139, %f599;
	add.s64 	%rd84, %rd82, %rd83;
	ld.global.f32 	%f141, [%rd84];
	ld.shared.f32 	%f142, [%r185+-28];
	fma.rn.f32 	%f143, %f141, %f142, %f140;
	add.s64 	%rd85, %rd84, %rd83;
	ld.global.f32 	%f144, [%rd85];
	ld.shared.f32 	%f145, [%r185+-24];
	fma.rn.f32 	%f146, %f144, %f145, %f143;
	add.s64 	%rd86, %rd85, %rd83;
	ld.global.f32 	%f147, [%rd86];
	ld.shared.f32 	%f148, [%r185+-20];
	fma.rn.f32 	%f149, %f147, %f148, %f146;
	add.s64 	%rd87, %rd86, %rd83;
	ld.global.f32 	%f150, [%rd87];
	ld.shared.f32 	%f151, [%r185+-16];
	fma.rn.f32 	%f152, %f150, %f151, %f149;
	add.s64 	%rd88, %rd87, %rd83;
	ld.global.f32 	%f153, [%rd88];
	ld.shared.f32 	%f154, [%r185+-12];
	fma.rn.f32 	%f155, %f153, %f154, %f152;
	add.s64 	%rd89, %rd88, %rd83;
	ld.global.f32 	%f156, [%rd89];
	ld.shared.f32 	%f157, [%r185+-8];
	fma.rn.f32 	%f158, %f156, %f157, %f155;
	add.s64 	%rd90, %rd89, %rd83;
	ld.global.f32 	%f159, [%rd90];
	ld.shared.f32 	%f160, [%r185+-4];
	fma.rn.f32 	%f161, %f159, %f160, %f158;
	add.s64 	%rd91, %rd90, %rd83;
	ld.global.f32 	%f162, [%rd91];
	ld.shared.f32 	%f163, [%r185];
	fma.rn.f32 	%f164, %f162, %f163, %f161;
	add.s64 	%rd92, %rd91, %rd83;
	ld.global.f32 	%f165, [%rd92];
	ld.shared.f32 	%f166, [%r185+4];
	fma.rn.f32 	%f167, %f165, %f166, %f164;
	add.s64 	%rd93, %rd92, %rd83;
	ld.global.f32 	%f168, [%rd93];
	ld.shared.f32 	%f169, [%r185+8];
	fma.rn.f32 	%f170, %f168, %f169, %f167;
	add.s64 	%rd94, %rd93, %rd83;
	ld.global.f32 	%f171, [%rd94];
	ld.shared.f32 	%f172, [%r185+12];
	fma.rn.f32 	%f173, %f171, %f172, %f170;
	add.s64 	%rd95, %rd94, %rd83;
	ld.global.f32 	%f174, [%rd95];
	ld.shared.f32 	%f175, [%r185+16];
	fma.rn.f32 	%f176, %f174, %f175, %f173;
	add.s64 	%rd96, %rd95, %rd83;
	ld.global.f32 	%f177, [%rd96];
	ld.shared.f32 	%f178, [%r185+20];
	fma.rn.f32 	%f179, %f177, %f178, %f176;
	add.s64 	%rd97, %rd96, %rd83;
	ld.global.f32 	%f180, [%rd97];
	ld.shared.f32 	%f181, [%r185+24];
	fma.rn.f32 	%f182, %f180, %f181, %f179;
	add.s64 	%rd98, %rd97, %rd83;
	ld.global.f32 	%f183, [%rd98];
	ld.shared.f32 	%f184, [%r185+28];
	fma.rn.f32 	%f599, %f183, %f184, %f182;
	add.s32 	%r187, %r187, 16;
	add.s32 	%r186, %r186, %r35;
	add.s32 	%r185, %r185, 64;
	setp.ne.s32 	%p16, %r187, 0;
	@%p16 bra 	$L__BB3_21;
$L__BB3_22:
	setp.eq.s32 	%p17, %r32, 0;
	@%p17 bra 	$L__BB3_31;
	and.b32  	%r44, %r124, 7;
	setp.lt.u32 	%p18, %r32, 8;
	@%p18 bra 	$L__BB3_25;
	mad.lo.s32 	%r155, %r189, %r123, %r1;
	mul.wide.s32 	%rd99, %r155, 4;
	add.s64 	%rd100, %rd2, %rd99;
	ld.global.f32 	%f186, [%rd100];
	shl.b32 	%r156, %r189, 2;
	add.s32 	%r157, %r3, %r156;
	ld.shared.f32 	%f187, [%r157];
	fma.rn.f32 	%f188, %f186, %f187, %f599;
	mul.wide.s32 	%rd101, %r123, 4;
	add.s64 	%rd102, %rd100, %rd101;
	ld.global.f32 	%f189, [%rd102];
	ld.shared.f32 	%f190, [%r157+4];
	fma.rn.f32 	%f191, %f189, %f190, %f188;
	add.s64 	%rd103, %rd102, %rd101;
	ld.global.f32 	%f192, [%rd103];
	ld.shared.f32 	%f193, [%r157+8];
	fma.rn.f32 	%f194, %f192, %f193, %f191;
	add.s64 	%rd104, %rd103, %rd101;
	ld.global.f32 	%f195, [%rd104];
	ld.shared.f32 	%f196, [%r157+12];
	fma.rn.f32 	%f197, %f195, %f196, %f194;
	add.s64 	%rd105, %rd104, %rd101;
	ld.global.f32 	%f198, [%rd105];
	ld.shared.f32 	%f199, [%r157+16];
	fma.rn.f32 	%f200, %f198, %f199, %f197;
	add.s64 	%rd106, %rd105, %rd101;
	ld.global.f32 	%f201, [%rd106];
	ld.shared.f32 	%f202, [%r157+20];
	fma.rn.f32 	%f203, %f201, %f202, %f200;
	add.s64 	%rd107, %rd106, %rd101;
	ld.global.f32 	%f204, [%rd107];
	ld.shared.f32 	%f205, [%r157+24];
	fma.rn.f32 	%f206, %f204, %f205, %f203;
	add.s64 	%rd108, %rd107, %rd101;
	ld.global.f32 	%f207, [%rd108];
	ld.shared.f32 	%f208, [%r157+28];
	fma.rn.f32 	%f599, %f207, %f208, %f206;
	add.s32 	%r189, %r189, 8;
$L__BB3_25:
	setp.eq.s32 	%p19, %r44, 0;
	@%p19 bra 	$L__BB3_31;
	and.b32  	%r47, %r124, 3;
	setp.lt.u32 	%p20, %r44, 4;
	@%p20 bra 	$L__BB3_28;
	mad.lo.s32 	%r158, %r189, %r123, %r1;
	mul.wide.s32 	%rd109, %r158, 4;
	add.s64 	%rd110, %rd2, %rd109;
	ld.global.f32 	%f210, [%rd110];
	shl.b32 	%r159, %r189, 2;
	add.s32 	%r160, %r3, %r159;
	ld.shared.f32 	%f211, [%r160];
	fma.rn.f32 	%f212, %f210, %f211, %f599;
	mul.wide.s32 	%rd111, %r123, 4;
	add.s64 	%rd112, %rd110, %rd111;
	ld.global.f32 	%f213, [%rd112];
	ld.shared.f32 	%f214, [%r160+4];
	fma.rn.f32 	%f215, %f213, %f214, %f212;
	add.s64 	%rd113, %rd112, %rd111;
	ld.global.f32 	%f216, [%rd113];
	ld.shared.f32 	%f217, [%r160+8];
	fma.rn.f32 	%f218, %f216, %f217, %f215;
	add.s64 	%rd114, %rd113, %rd111;
	ld.global.f32 	%f219, [%rd114];
	ld.shared.f32 	%f220, [%r160+12];
	fma.rn.f32 	%f599, %f219, %f220, %f218;
	add.s32 	%r189, %r189, 4;
$L__BB3_28:
	setp.eq.s32 	%p21, %r47, 0;
	@%p21 bra 	$L__BB3_31;
	shl.b32 	%r161, %r189, 2;
	shl.b32 	%r162, %r125, 2;
	add.s32 	%r163, %r161, %r162;
	mov.u32 	%r164, shared_mem;
	add.s32 	%r193, %r164, %r163;
	mad.lo.s32 	%r192, %r189, %r123, %r1;
	neg.s32 	%r191, %r47;
$L__BB3_30:
	.pragma "nounroll";
	mul.wide.s32 	%rd115, %r192, 4;
	add.s64 	%rd116, %rd2, %rd115;
	ld.global.f32 	%f221, [%rd116];
	ld.shared.f32 	%f222, [%r193];
	fma.rn.f32 	%f599, %f221, %f222, %f599;
	add.s32 	%r193, %r193, 4;
	add.s32 	%r192, %r192, %r123;
	add.s32 	%r191, %r191, 1;
	setp.ne.s32 	%p22, %r191, 0;
	@%p22 bra 	$L__BB3_30;
$L__BB3_31:
	mul.wide.s32 	%rd117, %r1, 4;
	add.s64 	%rd118, %rd5, %rd117;
	ld.global.f32 	%f223, [%rd118];
	setp.gt.f32 	%p23, %f223, 0f00000000;
	selp.f32 	%f224, %f599, 0f00000000, %p23;
	st.shared.f32 	[%r31], %f224;
$L__BB3_32:
	setp.ge.s32 	%p24, %r1, %r125;
	bar.sync 	0;
	@%p24 bra 	$L__BB3_48;
	setp.gt.s32 	%p25, %r124, 0;
	@%p25 bra 	$L__BB3_35;
	ld.shared.f32 	%f600, [%r2];
	bra.uni 	$L__BB3_47;
$L__BB3_35:
	ld.shared.f32 	%f600, [%r2];
	mul.f32 	%f29, %f39, %f600;
	mul.lo.s32 	%r59, %r124, %r1;
	add.s32 	%r166, %r124, -1;
	and.b32  	%r60, %r124, 15;
	setp.lt.u32 	%p26, %r166, 15;
	mov.b32 	%r197, 0;
	@%p26 bra 	$L__BB3_38;
	and.b32  	%r197, %r124, 2147483632;
	neg.s32 	%r195, %r197;
	add.s64 	%rd169, %rd6, 32;
	mov.u32 	%r194, %r59;
$L__BB3_37:
	.pragma "nounroll";
	mul.wide.s32 	%rd119, %r194, 4;
	add.s64 	%rd120, %rd1, %rd119;
	ld.global.f32 	%f225, [%rd169+-32];
	mul.f32 	%f226, %f29, %f225;
	ld.global.f32 	%f227, [%rd120];
	sub.f32 	%f228, %f227, %f226;
	st.global.f32 	[%rd120], %f228;
	ld.global.f32 	%f229, [%rd169+-28];
	mul.f32 	%f230, %f29, %f229;
	ld.global.f32 	%f231, [%rd120+4];
	sub.f32 	%f232, %f231, %f230;
	st.global.f32 	[%rd120+4], %f232;
	ld.global.f32 	%f233, [%rd169+-24];
	mul.f32 	%f234, %f29, %f233;
	ld.global.f32 	%f235, [%rd120+8];
	sub.f32 	%f236, %f235, %f234;
	st.global.f32 	[%rd120+8], %f236;
	ld.global.f32 	%f237, [%rd169+-20];
	mul.f32 	%f238, %f29, %f237;
	ld.global.f32 	%f239, [%rd120+12];
	sub.f32 	%f240, %f239, %f238;
	st.global.f32 	[%rd120+12], %f240;
	ld.global.f32 	%f241, [%rd169+-16];
	mul.f32 	%f242, %f29, %f241;
	ld.global.f32 	%f243, [%rd120+16];
	sub.f32 	%f244, %f243, %f242;
	st.global.f32 	[%rd120+16], %f244;
	ld.global.f32 	%f245, [%rd169+-12];
	mul.f32 	%f246, %f29, %f245;
	ld.global.f32 	%f247, [%rd120+20];
	sub.f32 	%f248, %f247, %f246;
	st.global.f32 	[%rd120+20], %f248;
	ld.global.f32 	%f249, [%rd169+-8];
	mul.f32 	%f250, %f29, %f249;
	ld.global.f32 	%f251, [%rd120+24];
	sub.f32 	%f252, %f251, %f250;
	st.global.f32 	[%rd120+24], %f252;
	ld.global.f32 	%f253, [%rd169+-4];
	mul.f32 	%f254, %f29, %f253;
	ld.global.f32 	%f255, [%rd120+28];
	sub.f32 	%f256, %f255, %f254;
	st.global.f32 	[%rd120+28], %f256;
	ld.global.f32 	%f257, [%rd169];
	mul.f32 	%f258, %f29, %f257;
	ld.global.f32 	%f259, [%rd120+32];
	sub.f32 	%f260, %f259, %f258;
	st.global.f32 	[%rd120+32], %f260;
	ld.global.f32 	%f261, [%rd169+4];
	mul.f32 	%f262, %f29, %f261;
	ld.global.f32 	%f263, [%rd120+36];
	sub.f32 	%f264, %f263, %f262;
	st.global.f32 	[%rd120+36], %f264;
	ld.global.f32 	%f265, [%rd169+8];
	mul.f32 	%f266, %f29, %f265;
	ld.global.f32 	%f267, [%rd120+40];
	sub.f32 	%f268, %f267, %f266;
	st.global.f32 	[%rd120+40], %f268;
	ld.global.f32 	%f269, [%rd169+12];
	mul.f32 	%f270, %f29, %f269;
	ld.global.f32 	%f271, [%rd120+44];
	sub.f32 	%f272, %f271, %f270;
	st.global.f32 	[%rd120+44], %f272;
	ld.global.f32 	%f273, [%rd169+16];
	mul.f32 	%f274, %f29, %f273;
	ld.global.f32 	%f275, [%rd120+48];
	sub.f32 	%f276, %f275, %f274;
	st.global.f32 	[%rd120+48], %f276;
	ld.global.f32 	%f277, [%rd169+20];
	mul.f32 	%f278, %f29, %f277;
	ld.global.f32 	%f279, [%rd120+52];
	sub.f32 	%f280, %f279, %f278;
	st.global.f32 	[%rd120+52], %f280;
	ld.global.f32 	%f281, [%rd169+24];
	mul.f32 	%f282, %f29, %f281;
	ld.global.f32 	%f283, [%rd120+56];
	sub.f32 	%f284, %f283, %f282;
	st.global.f32 	[%rd120+56], %f284;
	ld.global.f32 	%f285, [%rd169+28];
	mul.f32 	%f286, %f29, %f285;
	ld.global.f32 	%f287, [%rd120+60];
	sub.f32 	%f288, %f287, %f286;
	st.global.f32 	[%rd120+60], %f288;
	add.s32 	%r195, %r195, 16;
	add.s64 	%rd169, %rd169, 64;
	add.s32 	%r194, %r194, 16;
	setp.ne.s32 	%p27, %r195, 0;
	@%p27 bra 	$L__BB3_37;
$L__BB3_38:
	setp.eq.s32 	%p28, %r60, 0;
	@%p28 bra 	$L__BB3_47;
	and.b32  	%r68, %r124, 7;
	setp.lt.u32 	%p29, %r60, 8;
	@%p29 bra 	$L__BB3_41;
	mul.wide.u32 	%rd121, %r197, 4;
	add.s64 	%rd122, %rd6, %rd121;
	ld.global.f32 	%f289, [%rd122];
	mul.f32 	%f290, %f29, %f289;
	add.s32 	%r167, %r197, %r59;
	mul.wide.s32 	%rd123, %r167, 4;
	add.s64 	%rd124, %rd1, %rd123;
	ld.global.f32 	%f291, [%rd124];
	sub.f32 	%f292, %f291, %f290;
	st.global.f32 	[%rd124], %f292;
	ld.global.f32 	%f293, [%rd122+4];
	mul.f32 	%f294, %f29, %f293;
	ld.global.f32 	%f295, [%rd124+4];
	sub.f32 	%f296, %f295, %f294;
	st.global.f32 	[%rd124+4], %f296;
	ld.global.f32 	%f297, [%rd122+8];
	mul.f32 	%f298, %f29, %f297;
	ld.global.f32 	%f299, [%rd124+8];
	sub.f32 	%f300, %f299, %f298;
	st.global.f32 	[%rd124+8], %f300;
	ld.global.f32 	%f301, [%rd122+12];
	mul.f32 	%f302, %f29, %f301;
	ld.global.f32 	%f303, [%rd124+12];
	sub.f32 	%f304, %f303, %f302;
	st.global.f32 	[%rd124+12], %f304;
	ld.global.f32 	%f305, [%rd122+16];
	mul.f32 	%f306, %f29, %f305;
	ld.global.f32 	%f307, [%rd124+16];
	sub.f32 	%f308, %f307, %f306;
	st.global.f32 	[%rd124+16], %f308;
	ld.global.f32 	%f309, [%rd122+20];
	mul.f32 	%f310, %f29, %f309;
	ld.global.f32 	%f311, [%rd124+20];
	sub.f32 	%f312, %f311, %f310;
	st.global.f32 	[%rd124+20], %f312;
	ld.global.f32 	%f313, [%rd122+24];
	mul.f32 	%f314, %f29, %f313;
	ld.global.f32 	%f315, [%rd124+24];
	sub.f32 	%f316, %f315, %f314;
	st.global.f32 	[%rd124+24], %f316;
	ld.global.f32 	%f317, [%rd122+28];
	mul.f32 	%f318, %f29, %f317;
	ld.global.f32 	%f319, [%rd124+28];
	sub.f32 	%f320, %f319, %f318;
	st.global.f32 	[%rd124+28], %f320;
	add.s32 	%r197, %r197, 8;
$L__BB3_41:
	setp.eq.s32 	%p30, %r68, 0;
	@%p30 bra 	$L__BB3_47;
	and.b32  	%r71, %r124, 3;
	setp.lt.u32 	%p31, %r68, 4;
	@%p31 bra 	$L__BB3_44;
	mul.wide.u32 	%rd125, %r197, 4;
	add.s64 	%rd126, %rd6, %rd125;
	ld.global.f32 	%f321, [%rd126];
	mul.f32 	%f322, %f29, %f321;
	add.s32 	%r168, %r197, %r59;
	mul.wide.s32 	%rd127, %r168, 4;
	add.s64 	%rd128, %rd1, %rd127;
	ld.global.f32 	%f323, [%rd128];
	sub.f32 	%f324, %f323, %f322;
	st.global.f32 	[%rd128], %f324;
	ld.global.f32 	%f325, [%rd126+4];
	mul.f32 	%f326, %f29, %f325;
	ld.global.f32 	%f327, [%rd128+4];
	sub.f32 	%f328, %f327, %f326;
	st.global.f32 	[%rd128+4], %f328;
	ld.global.f32 	%f329, [%rd126+8];
	mul.f32 	%f330, %f29, %f329;
	ld.global.f32 	%f331, [%rd128+8];
	sub.f32 	%f332, %f331, %f330;
	st.global.f32 	[%rd128+8], %f332;
	ld.global.f32 	%f333, [%rd126+12];
	mul.f32 	%f334, %f29, %f333;
	ld.global.f32 	%f335, [%rd128+12];
	sub.f32 	%f336, %f335, %f334;
	st.global.f32 	[%rd128+12], %f336;
	add.s32 	%r197, %r197, 4;
$L__BB3_44:
	setp.eq.s32 	%p32, %r71, 0;
	@%p32 bra 	$L__BB3_47;
	add.s32 	%r200, %r197, %r59;
	mul.wide.u32 	%rd129, %r197, 4;
	add.s64 	%rd170, %rd6, %rd129;
	neg.s32 	%r199, %r71;
$L__BB3_46:
	.pragma "nounroll";
	mul.wide.s32 	%rd130, %r200, 4;
	add.s64 	%rd131, %rd1, %rd130;
	ld.global.f32 	%f337, [%rd170];
	mul.f32 	%f338, %f29, %f337;
	ld.global.f32 	%f339, [%rd131];
	sub.f32 	%f340, %f339, %f338;
	st.global.f32 	[%rd131], %f340;
	add.s32 	%r200, %r200, 1;
	add.s64 	%rd170, %rd170, 4;
	add.s32 	%r199, %r199, 1;
	setp.ne.s32 	%p33, %r199, 0;
	@%p33 bra 	$L__BB3_46;
$L__BB3_47:
	mul.f32 	%f341, %f39, %f600;
	cvta.to.global.u64 	%rd132, %rd30;
	mul.wide.s32 	%rd133, %r1, 4;
	add.s64 	%rd134, %rd132, %rd133;
	ld.global.f32 	%f342, [%rd134];
	sub.f32 	%f343, %f342, %f341;
	st.global.f32 	[%rd134], %f343;
$L__BB3_48:
	setp.ge.s32 	%p34, %r1, %r124;
	bar.sync 	0;
	@%p34 bra 	$L__BB3_64;
	setp.gt.s32 	%p35, %r123, 0;
	@%p35 bra 	$L__BB3_51;
	ld.shared.f32 	%f601, [%r4];
	bra.uni 	$L__BB3_63;
$L__BB3_51:
	ld.shared.f32 	%f601, [%r4];
	mul.f32 	%f33, %f39, %f601;
	mul.lo.s32 	%r80, %r123, %r1;
	add.s32 	%r170, %r123, -1;
	and.b32  	%r81, %r123, 15;
	setp.lt.u32 	%p36, %r170, 15;
	mov.b32 	%r204, 0;
	@%p36 bra 	$L__BB3_54;
	and.b32  	%r204, %r123, 2147483632;
	neg.s32 	%r202, %r204;
	add.s64 	%rd171, %rd5, 32;
	add.s64 	%rd14, %rd2, 32;
	mov.u32 	%r201, %r80;
$L__BB3_53:
	.pragma "nounroll";
	mul.wide.s32 	%rd135, %r201, 4;
	add.s64 	%rd136, %rd14, %rd135;
	ld.global.f32 	%f344, [%rd171+-32];
	mul.f32 	%f345, %f33, %f344;
	ld.global.f32 	%f346, [%rd136+-32];
	sub.f32 	%f347, %f346, %f345;
	st.global.f32 	[%rd136+-32], %f347;
	ld.global.f32 	%f348, [%rd171+-28];
	mul.f32 	%f349, %f33, %f348;
	ld.global.f32 	%f350, [%rd136+-28];
	sub.f32 	%f351, %f350, %f349;
	st.global.f32 	[%rd136+-28], %f351;
	ld.global.f32 	%f352, [%rd171+-24];
	mul.f32 	%f353, %f33, %f352;
	ld.global.f32 	%f354, [%rd136+-24];
	sub.f32 	%f355, %f354, %f353;
	st.global.f32 	[%rd136+-24], %f355;
	ld.global.f32 	%f356, [%rd171+-20];
	mul.f32 	%f357, %f33, %f356;
	ld.global.f32 	%f358, [%rd136+-20];
	sub.f32 	%f359, %f358, %f357;
	st.global.f32 	[%rd136+-20], %f359;
	ld.global.f32 	%f360, [%rd171+-16];
	mul.f32 	%f361, %f33, %f360;
	ld.global.f32 	%f362, [%rd136+-16];
	sub.f32 	%f363, %f362, %f361;
	st.global.f32 	[%rd136+-16], %f363;
	ld.global.f32 	%f364, [%rd171+-12];
	mul.f32 	%f365, %f33, %f364;
	ld.global.f32 	%f366, [%rd136+-12];
	sub.f32 	%f367, %f366, %f365;
	st.global.f32 	[%rd136+-12], %f367;
	ld.global.f32 	%f368, [%rd171+-8];
	mul.f32 	%f369, %f33, %f368;
	ld.global.f32 	%f370, [%rd136+-8];
	sub.f32 	%f371, %f370, %f369;
	st.global.f32 	[%rd136+-8], %f371;
	ld.global.f32 	%f372, [%rd171+-4];
	mul.f32 	%f373, %f33, %f372;
	ld.global.f32 	%f374, [%rd136+-4];
	sub.f32 	%f375, %f374, %f373;
	st.global.f32 	[%rd136+-4], %f375;
	ld.global.f32 	%f376, [%rd171];
	mul.f32 	%f377, %f33, %f376;
	ld.global.f32 	%f378, [%rd136];
	sub.f32 	%f379, %f378, %f377;
	st.global.f32 	[%rd136], %f379;
	ld.global.f32 	%f380, [%rd171+4];
	mul.f32 	%f381, %f33, %f380;
	ld.global.f32 	%f382, [%rd136+4];
	sub.f32 	%f383, %f382, %f381;
	st.global.f32 	[%rd136+4], %f383;
	ld.global.f32 	%f384, [%rd171+8];
	mul.f32 	%f385, %f33, %f384;
	ld.global.f32 	%f386, [%rd136+8];
	sub.f32 	%f387, %f386, %f385;
	st.global.f32 	[%rd136+8], %f387;
	ld.global.f32 	%f388, [%rd171+12];
	mul.f32 	%f389, %f33, %f388;
	ld.global.f32 	%f390, [%rd136+12];
	sub.f32 	%f391, %f390, %f389;
	st.global.f32 	[%rd136+12], %f391;
	ld.global.f32 	%f392, [%rd171+16];
	mul.f32 	%f393, %f33, %f392;
	ld.global.f32 	%f394, [%rd136+16];
	sub.f32 	%f395, %f394, %f393;
	st.global.f32 	[%rd136+16], %f395;
	ld.global.f32 	%f396, [%rd171+20];
	mul.f32 	%f397, %f33, %f396;
	ld.global.f32 	%f398, [%rd136+20];
	sub.f32 	%f399, %f398, %f397;
	st.global.f32 	[%rd136+20], %f399;
	ld.global.f32 	%f400, [%rd171+24];
	mul.f32 	%f401, %f33, %f400;
	ld.global.f32 	%f402, [%rd136+24];
	sub.f32 	%f403, %f402, %f401;
	st.global.f32 	[%rd136+24], %f403;
	ld.global.f32 	%f404, [%rd171+28];
	mul.f32 	%f405, %f33, %f404;
	ld.global.f32 	%f406, [%rd136+28];
	sub.f32 	%f407, %f406, %f405;
	st.global.f32 	[%rd136+28], %f407;
	add.s32 	%r202, %r202, 16;
	add.s64 	%rd171, %rd171, 64;
	add.s32 	%r201, %r201, 16;
	setp.ne.s32 	%p37, %r202, 0;
	@%p37 bra 	$L__BB3_53;
$L__BB3_54:
	setp.eq.s32 	%p38, %r81, 0;
	@%p38 bra 	$L__BB3_63;
	and.b32  	%r89, %r123, 7;
	setp.lt.u32 	%p39, %r81, 8;
	@%p39 bra 	$L__BB3_57;
	mul.wide.u32 	%rd137, %r204, 4;
	add.s64 	%rd138, %rd5, %rd137;
	ld.global.f32 	%f408, [%rd138];
	mul.f32 	%f409, %f33, %f408;
	add.s32 	%r171, %r204, %r80;
	mul.wide.s32 	%rd139, %r171, 4;
	add.s64 	%rd140, %rd2, %rd139;
	ld.global.f32 	%f410, [%rd140];
	sub.f32 	%f411, %f410, %f409;
	st.global.f32 	[%rd140], %f411;
	ld.global.f32 	%f412, [%rd138+4];
	mul.f32 	%f413, %f33, %f412;
	ld.global.f32 	%f414, [%rd140+4];
	sub.f32 	%f415, %f414, %f413;
	st.global.f32 	[%rd140+4], %f415;
	ld.global.f32 	%f416, [%rd138+8];
	mul.f32 	%f417, %f33, %f416;
	ld.global.f32 	%f418, [%rd140+8];
	sub.f32 	%f419, %f418, %f417;
	st.global.f32 	[%rd140+8], %f419;
	ld.global.f32 	%f420, [%rd138+12];
	mul.f32 	%f421, %f33, %f420;
	ld.global.f32 	%f422, [%rd140+12];
	sub.f32 	%f423, %f422, %f421;
	st.global.f32 	[%rd140+12], %f423;
	ld.global.f32 	%f424, [%rd138+16];
	mul.f32 	%f425, %f33, %f424;
	ld.global.f32 	%f426, [%rd140+16];
	sub.f32 	%f427, %f426, %f425;
	st.global.f32 	[%rd140+16], %f427;
	ld.global.f32 	%f428, [%rd138+20];
	mul.f32 	%f429, %f33, %f428;
	ld.global.f32 	%f430, [%rd140+20];
	sub.f32 	%f431, %f430, %f429;
	st.global.f32 	[%rd140+20], %f431;
	ld.global.f32 	%f432, [%rd138+24];
	mul.f32 	%f433, %f33, %f432;
	ld.global.f32 	%f434, [%rd140+24];
	sub.f32 	%f435, %f434, %f433;
	st.global.f32 	[%rd140+24], %f435;
	ld.global.f32 	%f436, [%rd138+28];
	mul.f32 	%f437, %f33, %f436;
	ld.global.f32 	%f438, [%rd140+28];
	sub.f32 	%f439, %f438, %f437;
	st.global.f32 	[%rd140+28], %f439;
	add.s32 	%r204, %r204, 8;
$L__BB3_57:
	setp.eq.s32 	%p40, %r89, 0;
	@%p40 bra 	$L__BB3_63;
	and.b32  	%r92, %r123, 3;
	setp.lt.u32 	%p41, %r89, 4;
	@%p41 bra 	$L__BB3_60;
	mul.wide.u32 	%rd141, %r204, 4;
	add.s64 	%rd142, %rd5, %rd141;
	ld.global.f32 	%f440, [%rd142];
	mul.f32 	%f441, %f33, %f440;
	add.s32 	%r172, %r204, %r80;
	mul.wide.s32 	%rd143, %r172, 4;
	add.s64 	%rd144, %rd2, %rd143;
	ld.global.f32 	%f442, [%rd144];
	sub.f32 	%f443, %f442, %f441;
	st.global.f32 	[%rd144], %f443;
	ld.global.f32 	%f444, [%rd142+4];
	mul.f32 	%f445, %f33, %f444;
	ld.global.f32 	%f446, [%rd144+4];
	sub.f32 	%f447, %f446, %f445;
	st.global.f32 	[%rd144+4], %f447;
	ld.global.f32 	%f448, [%rd142+8];
	mul.f32 	%f449, %f33, %f448;
	ld.global.f32 	%f450, [%rd144+8];
	sub.f32 	%f451, %f450, %f449;
	st.global.f32 	[%rd144+8], %f451;
	ld.global.f32 	%f452, [%rd142+12];
	mul.f32 	%f453, %f33, %f452;
	ld.global.f32 	%f454, [%rd144+12];
	sub.f32 	%f455, %f454, %f453;
	st.global.f32 	[%rd144+12], %f455;
	add.s32 	%r204, %r204, 4;
$L__BB3_60:
	setp.eq.s32 	%p42, %r92, 0;
	@%p42 bra 	$L__BB3_63;
	add.s32 	%r207, %r204, %r80;
	mul.wide.u32 	%rd145, %r204, 4;
	add.s64 	%rd172, %rd5, %rd145;
	neg.s32 	%r206, %r92;
$L__BB3_62:
	.pragma "nounroll";
	mul.wide.s32 	%rd146, %r207, 4;
	add.s64 	%rd147, %rd2, %rd146;
	ld.global.f32 	%f456, [%rd172];
	mul.f32 	%f457, %f33, %f456;
	ld.global.f32 	%f458, [%rd147];
	sub.f32 	%f459, %f458, %f457;
	st.global.f32 	[%rd147], %f459;
	add.s32 	%r207, %r207, 1;
	add.s64 	%rd172, %rd172, 4;
	add.s32 	%r206, %r206, 1;
	setp.ne.s32 	%p43, %r206, 0;
	@%p43 bra 	$L__BB3_62;
$L__BB3_63:
	ld.param.u64 	%rd168, [_Z27backward_propagation_kernelPfS_S_S_S_S_S_S_S_S_S_fiiii_param_5];
	mul.f32 	%f460, %f39, %f601;
	cvta.to.global.u64 	%rd148, %rd168;
	mul.wide.s32 	%rd149, %r1, 4;
	add.s64 	%rd150, %rd148, %rd149;
	ld.global.f32 	%f461, [%rd150];
	sub.f32 	%f462, %f461, %f460;
	st.global.f32 	[%rd150], %f462;
$L__BB3_64:
	setp.ge.s32 	%p44, %r1, %r123;
	bar.sync 	0;
	@%p44 bra 	$L__BB3_80;
	setp.gt.s32 	%p45, %r122, 0;
	@%p45 bra 	$L__BB3_67;
	ld.shared.f32 	%f602, [%r31];
	bra.uni 	$L__BB3_79;
$L__BB3_67:
	ld.shared.f32 	%f602, [%r31];
	mul.f32 	%f37, %f39, %f602;
	mul.lo.s32 	%r101, %r122, %r1;
	and.b32  	%r102, %r122, 15;
	setp.lt.u32 	%p46, %r122, 16;
	mov.b32 	%r211, 0;
	@%p46 bra 	$L__BB3_70;
	and.b32  	%r211, %r122, 2147483632;
	neg.s32 	%r209, %r211;
	add.s64 	%rd173, %rd4, 32;
	add.s64 	%rd21, %rd3, 32;
	mov.u32 	%r208, %r101;
$L__BB3_69:
	.pragma "nounroll";
	mul.wide.s32 	%rd151, %r208, 4;
	add.s64 	%rd152, %rd21, %rd151;
	ld.global.f32 	%f463, [%rd173+-32];
	mul.f32 	%f464, %f37, %f463;
	ld.global.f32 	%f465, [%rd152+-32];
	sub.f32 	%f466, %f465, %f464;
	st.global.f32 	[%rd152+-32], %f466;
	ld.global.f32 	%f467, [%rd173+-28];
	mul.f32 	%f468, %f37, %f467;
	ld.global.f32 	%f469, [%rd152+-28];
	sub.f32 	%f470, %f469, %f468;
	st.global.f32 	[%rd152+-28], %f470;
	ld.global.f32 	%f471, [%rd173+-24];
	mul.f32 	%f472, %f37, %f471;
	ld.global.f32 	%f473, [%rd152+-24];
	sub.f32 	%f474, %f473, %f472;
	st.global.f32 	[%rd152+-24], %f474;
	ld.global.f32 	%f475, [%rd173+-20];
	mul.f32 	%f476, %f37, %f475;
	ld.global.f32 	%f477, [%rd152+-20];
	sub.f32 	%f478, %f477, %f476;
	st.global.f32 	[%rd152+-20], %f478;
	ld.global.f32 	%f479, [%rd173+-16];
	mul.f32 	%f480, %f37, %f479;
	ld.global.f32 	%f481, [%rd152+-16];
	sub.f32 	%f482, %f481, %f480;
	st.global.f32 	[%rd152+-16], %f482;
	ld.global.f32 	%f483, [%rd173+-12];
	mul.f32 	%f484, %f37, %f483;
	ld.global.f32 	%f485, [%rd152+-12];
	sub.f32 	%f486, %f485, %f484;
	st.global.f32 	[%rd152+-12], %f486;
	ld.global.f32 	%f487, [%rd173+-8];
	mul.f32 	%f488, %f37, %f487;
	ld.global.f32 	%f489, [%rd152+-8];
	sub.f32 	%f490, %f489, %f488;
	st.global.f32 	[%rd152+-8], %f490;
	ld.global.f32 	%f491, [%rd173+-4];
	mul.f32 	%f492, %f37, %f491;
	ld.global.f32 	%f493, [%rd152+-4];
	sub.f32 	%f494, %f493, %f492;
	st.global.f32 	[%rd152+-4], %f494;
	ld.global.f32 	%f495, [%rd173];
	mul.f32 	%f496, %f37, %f495;
	ld.global.f32 	%f497, [%rd152];
	sub.f32 	%f498, %f497, %f496;
	st.global.f32 	[%rd152], %f498;
	ld.global.f32 	%f499, [%rd173+4];
	mul.f32 	%f500, %f37, %f499;
	ld.global.f32 	%f501, [%rd152+4];
	sub.f32 	%f502, %f501, %f500;
	st.global.f32 	[%rd152+4], %f502;
	ld.global.f32 	%f503, [%rd173+8];
	mul.f32 	%f504, %f37, %f503;
	ld.global.f32 	%f505, [%rd152+8];
	sub.f32 	%f506, %f505, %f504;
	st.global.f32 	[%rd152+8], %f506;
	ld.global.f32 	%f507, [%rd173+12];
	mul.f32 	%f508, %f37, %f507;
	ld.global.f32 	%f509, [%rd152+12];
	sub.f32 	%f510, %f509, %f508;
	st.global.f32 	[%rd152+12], %f510;
	ld.global.f32 	%f511, [%rd173+16];
	mul.f32 	%f512, %f37, %f511;
	ld.global.f32 	%f513, [%rd152+16];
	sub.f32 	%f514, %f513, %f512;
	st.global.f32 	[%rd152+16], %f514;
	ld.global.f32 	%f515, [%rd173+20];
	mul.f32 	%f516, %f37, %f515;
	ld.global.f32 	%f517, [%rd152+20];
	sub.f32 	%f518, %f517, %f516;
	st.global.f32 	[%rd152+20], %f518;
	ld.global.f32 	%f519, [%rd173+24];
	mul.f32 	%f520, %f37, %f519;
	ld.global.f32 	%f521, [%rd152+24];
	sub.f32 	%f522, %f521, %f520;
	st.global.f32 	[%rd152+24], %f522;
	ld.global.f32 	%f523, [%rd173+28];
	mul.f32 	%f524, %f37, %f523;
	ld.global.f32 	%f525, [%rd152+28];
	sub.f32 	%f526, %f525, %f524;
	st.global.f32 	[%rd152+28], %f526;
	add.s32 	%r209, %r209, 16;
	add.s64 	%rd173, %rd173, 64;
	add.s32 	%r208, %r208, 16;
	setp.ne.s32 	%p47, %r209, 0;
	@%p47 bra 	$L__BB3_69;
$L__BB3_70:
	setp.eq.s32 	%p48, %r102, 0;
	@%p48 bra 	$L__BB3_79;
	and.b32  	%r110, %r122, 7;
	setp.lt.u32 	%p49, %r102, 8;
	@%p49 bra 	$L__BB3_73;
	mul.wide.u32 	%rd153, %r211, 4;
	add.s64 	%rd154, %rd4, %rd153;
	ld.global.f32 	%f527, [%rd154];
	mul.f32 	%f528, %f37, %f527;
	add.s32 	%r174, %r211, %r101;
	mul.wide.s32 	%rd155, %r174, 4;
	add.s64 	%rd156, %rd3, %rd155;
	ld.global.f32 	%f529, [%rd156];
	sub.f32 	%f530, %f529, %f528;
	st.global.f32 	[%rd156], %f530;
	ld.global.f32 	%f531, [%rd154+4];
	mul.f32 	%f532, %f37, %f531;
	ld.global.f32 	%f533, [%rd156+4];
	sub.f32 	%f534, %f533, %f532;
	st.global.f32 	[%rd156+4], %f534;
	ld.global.f32 	%f535, [%rd154+8];
	mul.f32 	%f536, %f37, %f535;
	ld.global.f32 	%f537, [%rd156+8];
	sub.f32 	%f538, %f537, %f536;
	st.global.f32 	[%rd156+8], %f538;
	ld.global.f32 	%f539, [%rd154+12];
	mul.f32 	%f540, %f37, %f539;
	ld.global.f32 	%f541, [%rd156+12];
	sub.f32 	%f542, %f541, %f540;
	st.global.f32 	[%rd156+12], %f542;
	ld.global.f32 	%f543, [%rd154+16];
	mul.f32 	%f544, %f37, %f543;
	ld.global.f32 	%f545, [%rd156+16];
	sub.f32 	%f546, %f545, %f544;
	st.global.f32 	[%rd156+16], %f546;
	ld.global.f32 	%f547, [%rd154+20];
	mul.f32 	%f548, %f37, %f547;
	ld.global.f32 	%f549, [%rd156+20];
	sub.f32 	%f550, %f549, %f548;
	st.global.f32 	[%rd156+20], %f550;
	ld.global.f32 	%f551, [%rd154+24];
	mul.f32 	%f552, %f37, %f551;
	ld.global.f32 	%f553, [%rd156+24];
	sub.f32 	%f554, %f553, %f552;
	st.global.f32 	[%rd156+24], %f554;
	ld.global.f32 	%f555, [%rd154+28];
	mul.f32 	%f556, %f37, %f555;
	ld.global.f32 	%f557, [%rd156+28];
	sub.f32 	%f558, %f557, %f556;
	st.global.f32 	[%rd156+28], %f558;
	add.s32 	%r211, %r211, 8;
$L__BB3_73:
	setp.eq.s32 	%p50, %r110, 0;
	@%p50 bra 	$L__BB3_79;
	and.b32  	%r113, %r122, 3;
	setp.lt.u32 	%p51, %r110, 4;
	@%p51 bra 	$L__BB3_76;
	mul.wide.u32 	%rd157, %r211, 4;
	add.s64 	%rd158, %rd4, %rd157;
	ld.global.f32 	%f559, [%rd158];
	mul.f32 	%f560, %f37, %f559;
	add.s32 	%r175, %r211, %r101;
	mul.wide.s32 	%rd159, %r175, 4;
	add.s64 	%rd160, %rd3, %rd159;
	ld.global.f32 	%f561, [%rd160];
	sub.f32 	%f562, %f561, %f560;
	st.global.f32 	[%rd160], %f562;
	ld.global.f32 	%f563, [%rd158+4];
	mul.f32 	%f564, %f37, %f563;
	ld.global.f32 	%f565, [%rd160+4];
	sub.f32 	%f566, %f565, %f564;
	st.global.f32 	[%rd160+4], %f566;
	ld.global.f32 	%f567, [%rd158+8];
	mul.f32 	%f568, %f37, %f567;
	ld.global.f32 	%f569, [%rd160+8];
	sub.f32 	%f570, %f569, %f568;
	st.global.f32 	[%rd160+8], %f570;
	ld.global.f32 	%f571, [%rd158+12];
	mul.f32 	%f572, %f37, %f571;
	ld.global.f32 	%f573, [%rd160+12];
	sub.f32 	%f574, %f573, %f572;
	st.global.f32 	[%rd160+12], %f574;
	add.s32 	%r211, %r211, 4;
$L__BB3_76:
	setp.eq.s32 	%p52, %r113, 0;
	@%p52 bra 	$L__BB3_79;
	add.s32 	%r214, %r211, %r101;
	mul.wide.u32 	%rd161, %r211, 4;
	add.s64 	%rd174, %rd4, %rd161;
	neg.s32 	%r213, %r113;
$L__BB3_78:
	.pragma "nounroll";
	mul.wide.s32 	%rd162, %r214, 4;
	add.s64 	%rd163, %rd3, %rd162;
	ld.global.f32 	%f575, [%rd174];
	mul.f32 	%f576, %f37, %f575;
	ld.global.f32 	%f577, [%rd163];
	sub.f32 	%f578, %f577, %f576;
	st.global.f32 	[%rd163], %f578;
	add.s32 	%r214, %r214, 1;
	add.s64 	%rd174, %rd174, 4;
	add.s32 	%r213, %r213, 1;
	setp.ne.s32 	%p53, %r213, 0;
	@%p53 bra 	$L__BB3_78;
$L__BB3_79:
	ld.param.u64 	%rd167, [_Z27backward_propagation_kernelPfS_S_S_S_S_S_S_S_S_S_fiiii_param_3];
	mul.f32 	%f579, %f39, %f602;
	cvta.to.global.u64 	%rd164, %rd167;
	mul.wide.s32 	%rd165, %r1, 4;
	add.s64 	%rd166, %rd164, %rd165;
	ld.global.f32 	%f580, [%rd166];
	sub.f32 	%f581, %f580, %f579;
	st.global.f32 	[%rd166], %f581;
$L__BB3_80:
	ret;

}


// ===== COMPILED SASS (sm_100) =====

	.target	sm_100

	.elftype	@"ET_EXEC"


//--------------------- .note.nv.tkinfo           --------------------------
	.section	.note.nv.tkinfo,"",@"SHT_NOTE"
	.sectionflags	@"SHF_NOTE_NV_TKINFO"
	.tkinfo
        /*0018*/ 	.word	0x00000002
        /*0030*/ 	.string	""
        /*0030*/ 	.string	"ptxas"
        /*0030*/ 	.string	"Cuda compilation tools, release 13.0, V13.0.88"
        /*0030*/ 	.string	"Build cuda_13.0.r13.0/compiler.36424714_0"
        /*0030*/ 	.string	"-arch sm_100 -m 64 "



//--------------------- .note.nv.cuinfo           --------------------------
	.section	.note.nv.cuinfo,"",@"SHT_NOTE"
	.sectionflags	@"SHF_NOTE_NV_CUINFO"
        /*0018*/ 	.short	0x0002
        /*001a*/ 	.short	0x0064
        /*001c*/ 	.short	0x0082
	.zero		2


//--------------------- .nv.info                  --------------------------
	.section	.nv.info,"",@"SHT_CUDA_INFO"
	.align	4


	//----- nvinfo : EIATTR_REGCOUNT
	.align		4
        /*0000*/ 	.byte	0x04, 0x2f
        /*0002*/ 	.short	(.L_1 - .L_0)
	.align		4
.L_0:
        /*0004*/ 	.word	index@(_Z14softmax_kernelPfS_i)
        /*0008*/ 	.word	0x00000020


	//----- nvinfo : EIATTR_FRAME_SIZE
	.align		4
.L_1:
        /*000c*/ 	.byte	0x04, 0x11
        /*000e*/ 	.short	(.L_3 - .L_2)
	.align		4
.L_2:
        /*0010*/ 	.word	index@($__internal_0_$__cuda_sm3x_div_rn_noftz_f32_slowpath)
        /*0014*/ 	.word	0x00000000


	//----- nvinfo : EIATTR_FRAME_SIZE
	.align		4
.L_3:
        /*0018*/ 	.byte	0x04, 0x11
        /*001a*/ 	.short	(.L_5 - .L_4)
	.align		4
.L_4:
        /*001c*/ 	.word	index@(_Z14softmax_kernelPfS_i)
        /*0020*/ 	.word	0x00000000


	//----- nvinfo : EIATTR_REGCOUNT
	.align		4
.L_5:
        /*0024*/ 	.byte	0x04, 0x2f
        /*0026*/ 	.short	(.L_7 - .L_6)
	.align		4
.L_6:
        /*0028*/ 	.word	index@(_Z22matrix_multiply_kernelPfS_S_S_iii)
        /*002c*/ 	.word	0x00000020


	//----- nvinfo : EIATTR_FRAME_SIZE
	.align		4
.L_7:
        /*0030*/ 	.byte	0x04, 0x11
        /*0032*/ 	.short	(.L_9 - .L_8)
	.align		4
.L_8:
        /*0034*/ 	.word	index@(_Z22matrix_multiply_kernelPfS_S_S_iii)
        /*0038*/ 	.word	0x00000000


	//----- nvinfo : EIATTR_REGCOUNT
	.align		4
.L_9:
        /*003c*/ 	.byte	0x04, 0x2f
        /*003e*/ 	.short	(.L_11 - .L_10)
	.align		4
.L_10:
        /*0040*/ 	.word	index@(_Z11relu_kernelPfS_i)
        /*0044*/ 	.word	0x0000000a


	//----- nvinfo : EIATTR_FRAME_SIZE
	.align		4
.L_11:
        /*0048*/ 	.byte	0x04, 0x11
        /*004a*/ 	.short	(.L_13 - .L_12)
	.align		4
.L_12:
        /*004c*/ 	.word	index@(_Z11relu_kernelPfS_i)
        /*0050*/ 	.word	0x00000000


	//----- nvinfo : EIATTR_REGCOUNT
	.align		4
.L_13:
        /*0054*/ 	.byte	0x04, 0x2f
        /*0056*/ 	.short	(.L_15 - .L_14)
	.align		4
.L_14:
        /*0058*/ 	.word	index@(_Z27backward_propagation_kernelPfS_S_S_S_S_S_S_S_S_S_fiiii)
        /*005c*/ 	.word	0x00000020


	//----- nvinfo : EIATTR_FRAME_SIZE
	.align		4
.L_15:
        /*0060*/ 	.byte	0x04, 0x11
        /*0062*/ 	.short	(.L_17 - .L_16)
	.align		4
.L_16:
        /*0064*/ 	.word	index@(_Z27backward_propagation_kernelPfS_S_S_S_S_S_S_S_S_S_fiiii)
        /*0068*/ 	.word	0x00000000


	//----- nvinfo : EIATTR_MIN_STACK_SIZE
	.align		4
.L_17:
        /*006c*/ 	.byte	0x04, 0x12
        /*006e*/ 	.short	(.L_19 - .L_18)
	.align		4
.L_18:
        /*0070*/ 	.word	index@(_Z27backward_propagation_kernelPfS_S_S_S_S_S_S_S_S_S_fiiii)
        /*0074*/ 	.word	0x00000000


	//----- nvinfo : EIATTR_MIN_STACK_SIZE
	.align		4
.L_19:
        /*0078*/ 	.byte	0x04, 0x12
        /*007a*/ 	.short	(.L_21 - .L_20)
	.align		4
.L_20:
        /*007c*/ 	.word	index@(_Z11relu_kernelPfS_i)
        /*0080*/ 	.word	0x00000000


	//----- nvinfo : EIATTR_MIN_STACK_SIZE
	.align		4
.L_21:
        /*0084*/ 	.byte	0x04, 0x12
        /*0086*/ 	.short	(.L_23 - .L_22)
	.align		4
.L_22:
        /*0088*/ 	.word	index@(_Z22matrix_multiply_kernelPfS_S_S_iii)
        /*008c*/ 	.word	0x00000000


	//----- nvinfo : EIATTR_MIN_STACK_SIZE
	.align		4
.L_23:
        /*0090*/ 	.byte	0x04, 0x12
        /*0092*/ 	.short	(.L_25 - .L_24)
	.align		4
.L_24:
        /*0094*/ 	.word	index@(_Z14softmax_kernelPfS_i)
        /*0098*/ 	.word	0x00000000
.L_25:


//--------------------- .nv.compat                --------------------------
	.section	.nv.compat,"",@"SHT_CUDA_COMPAT_INFO"
	.align	4
        /*0000*/ 	.byte	0x02, 0x09, 0x00, 0x00, 0x02, 0x02, 0x01, 0x00, 0x02, 0x05, 0x05, 0x00, 0x03, 0x07, 0x01, 0x01
        /*0010*/ 	.byte	0x02, 0x03, 0x00, 0x00, 0x02, 0x06, 0x01, 0x00, 0x04, 0x0b, 0x08, 0x00, 0x01, 0x00, 0x00, 0x00
        /*0020*/ 	.byte	0x00, 0x00, 0x00, 0x00


//--------------------- .nv.info._Z27backward_propagation_kernelPfS_S_S_S_S_S_S_S_S_S_fiiii --------------------------
	.section	.nv.info._Z27backward_propagation_kernelPfS_S_S_S_S_S_S_S_S_S_fiiii,"",@"SHT_CUDA_INFO"
	.sectionflags	@""
	.align	4


	//----- nvinfo : EIATTR_CUDA_API_VERSION
	.align		4
        /*0000*/ 	.byte	0x04, 0x37
        /*0002*/ 	.short	(.L_27 - .L_26)
.L_26:
        /*0004*/ 	.word	0x00000082


	//----- nvinfo : EIATTR_KPARAM_INFO
	.align		4
.L_27:
        /*0008*/ 	.byte	0x04, 0x17
        /*000a*/ 	.short	(.L_29 - .L_28)
.L_28:
        /*000c*/ 	.word	0x00000000
        /*0010*/ 	.short	0x000f
        /*0012*/ 	.short	0x0068
        /*0014*/ 	.byte	0x00, 0xf0, 0x11, 0x00


	//----- nvinfo : EIATTR_KPARAM_INFO
	.align		4
.L_29:
        /*0018*/ 	.byte	0x04, 0x17
        /*001a*/ 	.short	(.L_31 - .L_30)
.L_30:
        /*001c*/ 	.word	0x00000000
        /*0020*/ 	.short	0x000e
        /*0022*/ 	.short	0x0064
        /*0024*/ 	.byte	0x00, 0xf0, 0x11, 0x00


	//----- nvinfo : EIATTR_KPARAM_INFO
	.align		4
.L_31:
        /*0028*/ 	.byte	0x04, 0x17
        /*002a*/ 	.short	(.L_33 - .L_32)
.L_32:
        /*002c*/ 	.word	0x00000000
        /*0030*/ 	.short	0x000d
        /*0032*/ 	.short	0x0060
        /*0034*/ 	.byte	0x00, 0xf0, 0x11, 0x00


	//----- nvinfo : EIATTR_KPARAM_INFO
	.align		4
.L_33:
        /*0038*/ 	.byte	0x04, 0x17
        /*003a*/ 	.short	(.L_35 - .L_34)
.L_34:
        /*003c*/ 	.word	0x00000000
        /*0040*/ 	.short	0x000c
        /*0042*/ 	.short	0x005c
        /*0044*/ 	.byte	0x00, 0xf0, 0x11, 0x00


	//----- nvinfo : EIATTR_KPARAM_INFO
	.align		4
.L_35:
        /*0048*/ 	.byte	0x04, 0x17
        /*004a*/ 	.short	(.L_37 - .L_36)
.L_36:
        /*004c*/ 	.word	0x00000000
        /*0050*/ 	.short	0x000b
        /*0052*/ 	.short	0x0058
        /*0054*/ 	.byte	0x00, 0xf0, 0x11, 0x00


	//----- nvinfo : EIATTR_KPARAM_INFO
	.align		4
.L_37:
        /*0058*/ 	.byte	0x04, 0x17
        /*005a*/ 	.short	(.L_39 - .L_38)
.L_38:
        /*005c*/ 	.word	0x00000000
        /*0060*/ 	.short	0x000a
        /*0062*/ 	.short	0x0050
        /*0064*/ 	.byte	0x00, 0xf5, 0x21, 0x00


	//----- nvinfo : EIATTR_KPARAM_INFO
	.align		4
.L_39:
        /*0068*/ 	.byte	0x04, 0x17
        /*006a*/ 	.short	(.L_41 - .L_40)
.L_40:
        /*006c*/ 	.word	0x00000000
        /*0070*/ 	.short	0x0009
        /*0072*/ 	.short	0x0048
        /*0074*/ 	.byte	0x00, 0xf5, 0x21, 0x00


	//----- nvinfo : EIATTR_KPARAM_INFO
	.align		4
.L_41:
        /*0078*/ 	.byte	0x04, 0x17
        /*007a*/ 	.short	(.L_43 - .L_42)
.L_42:
        /*007c*/ 	.word	0x00000000
        /*0080*/ 	.short	0x0008
        /*0082*/ 	.short	0x0040
        /*0084*/ 	.byte	0x00, 0xf5, 0x21, 0x00


	//----- nvinfo : EIATTR_KPARAM_INFO
	.align		4
.L_43:
        /*0088*/ 	.byte	0x04, 0x17
        /*008a*/ 	.short	(.L_45 - .L_44)
.L_44:
        /*008c*/ 	.word	0x00000000
        /*0090*/ 	.short	0x0007
        /*0092*/ 	.short	0x0038
        /*0094*/ 	.byte	0x00, 0xf5, 0x21, 0x00


	//----- nvinfo : EIATTR_KPARAM_INFO
	.align		4
.L_45:
        /*0098*/ 	.byte	0x04, 0x17
        /*009a*/ 	.short	(.L_47 - .L_46)
.L_46:
        /*009c*/ 	.word	0x00000000
        /*00a0*/ 	.short	0x0006
        /*00a2*/ 	.short	0x0030
        /*00a4*/ 	.byte	0x00, 0xf5, 0x21, 0x00


	//----- nvinfo : EIATTR_KPARAM_INFO
	.align		4
.L_47:
        /*00a8*/ 	.byte	0x04, 0x17
        /*00aa*/ 	.short	(.L_49 - .L_48)
.L_48:
        /*00ac*/ 	.word	0x00000000
        /*00b0*/ 	.short	0x0005
        /*00b2*/ 	.short	0x0028
        /*00b4*/ 	.byte	0x00, 0xf5, 0x21, 0x00


	//----- nvinfo : EIATTR_KPARAM_INFO
	.align		4
.L_49:
        /*00b8*/ 	.byte	0x04, 0x17
        /*00ba*/ 	.short	(.L_51 - .L_50)
.L_50:
        /*00bc*/ 	.word	0x00000000
        /*00c0*/ 	.short	0x0004
        /*00c2*/ 	.short	0x0020
        /*00c4*/ 	.byte	0x00, 0xf5, 0x21, 0x00


	//----- nvinfo : EIATTR_KPARAM_INFO
	.align		4
.L_51:
        /*00c8*/ 	.byte	0x04, 0x17
        /*00ca*/ 	.short	(.L_53 - .L_52)
.L_52:
        /*00cc*/ 	.word	0x00000000
        /*00d0*/ 	.short	0x0003
        /*00d2*/ 	.short	0x0018
        /*00d4*/ 	.byte	0x00, 0xf5, 0x21, 0x00


	//----- nvinfo : EIATTR_KPARAM_INFO
	.align		4
.L_53:
        /*00d8*/ 	.byte	0x04, 0x17
        /*00da*/ 	.short	(.L_55 - .L_54)
.L_54:
        /*00dc*/ 	.word	0x00000000
        /*00e0*/ 	.short	0x0002
        /*00e2*/ 	.short	0x0010
        /*00e4*/ 	.byte	0x00, 0xf5, 0x21, 0x00


	//----- nvinfo : EIATTR_KPARAM_INFO
	.align		4
.L_55:
        /*00e8*/ 	.byte	0x04, 0x17
        /*00ea*/ 	.short	(.L_57 - .L_56)
.L_56:
        /*00ec*/ 	.word	0x00000000
        /*00f0*/ 	.short	0x0001
        /*00f2*/ 	.short	0x0008
        /*00f4*/ 	.byte	0x00, 0xf5, 0x21, 0x00


	//----- nvinfo : EIATTR_KPARAM_INFO
	.align		4
.L_57:
        /*00f8*/ 	.byte	0x04, 0x17
        /*00fa*/ 	.short	(.L_59 - .L_58)
.L_58:
        /*00fc*/ 	.word	0x00000000
        /*0100*/ 	.short	0x0000
        /*0102*/ 	.short	0x0000
        /*0104*/ 	.byte	0x00, 0xf5, 0x21, 0x00


	//----- nvinfo : EIATTR_SPARSE_MMA_MASK
	.align		4
.L_59:
        /*0108*/ 	.byte	0x03, 0x50
        /*010a*/ 	.short	0x0000


	//----- nvinfo : EIATTR_MAXREG_COUNT
	.align		4
        /*010c*/ 	.byte	0x03, 0x1b
        /*010e*/ 	.short	0x00ff


	//----- nvinfo : EIATTR_NUM_BARRIERS
	.align		4
        /*0110*/ 	.byte	0x02, 0x4c
        /*0112*/ 	.byte	0x01
	.zero		1


	//----- nvinfo : EIATTR_MERCURY_ISA_VERSION
	.align		4
        /*0114*/ 	.byte	0x03, 0x5f
        /*0116*/ 	.short	0x0101


	//----- nvinfo : EIATTR_VRC_CTA_INIT_COUNT
	.align		4
        /*0118*/ 	.byte	0x02, 0x4a
	.zero		1
	.zero		1


	//----- nvinfo : EIATTR_EXIT_INSTR_OFFSETS
	.align		4
        /*011c*/ 	.byte	0x04, 0x1c
        /*011e*/ 	.short	(.L_61 - .L_60)


	//   ....[0]....
.L_60:
        /*0120*/ 	.word	0x00002ee0


	//   ....[1]....
        /*0124*/ 	.word	0x00003b30


	//----- nvinfo : EIATTR_CRS_STACK_SIZE
	.align		4
.L_61:
        /*0128*/ 	.byte	0x04, 0x1e
        /*012a*/ 	.short	(.L_63 - .L_62)
.L_62:
        /*012c*/ 	.word	0x00000000


	//----- nvinfo : EIATTR_CBANK_PARAM_SIZE
	.align		4
.L_63:
        /*0130*/ 	.byte	0x03, 0x19
        /*0132*/ 	.short	0x006c


	//----- nvinfo : EIATTR_PARAM_CBANK
	.align		4
        /*0134*/ 	.byte	0x04, 0x0a
        /*0136*/ 	.short	(.L_65 - .L_64)
	.align		4
.L_64:
        /*0138*/ 	.word	index@(.nv.constant0._Z27backward_propagation_kernelPfS_S_S_S_S_S_S_S_S_S_fiiii)
        /*013c*/ 	.short	0x0380
        /*013e*/ 	.short	0x006c


	//----- nvinfo : EIATTR_SW_WAR
	.align		4
.L_65:
        /*0140*/ 	.byte	0x04, 0x36
        /*0142*/ 	.short	(.L_67 - .L_66)
.L_66:
        /*0144*/ 	.word	0x00000008
.L_67:


//--------------------- .nv.info._Z11relu_kernelPfS_i --------------------------
	.section	.nv.info._Z11relu_kernelPfS_i,"",@"SHT_CUDA_INFO"
	.sectionflags	@""
	.align	4


	//----- nvinfo : EIATTR_CUDA_API_VERSION
	.align		4
        /*0000*/ 	.byte	0x04, 0x37
        /*0002*/ 	.short	(.L_69 - .L_68)
.L_68:
        /*0004*/ 	.word	0x00000082


	//----- nvinfo : EIATTR_KPARAM_INFO
	.align		4
.L_69:
        /*0008*/ 	.byte	0x04, 0x17
        /*000a*/ 	.short	(.L_71 - .L_70)
.L_70:
        /*000c*/ 	.word	0x00000000
        /*0010*/ 	.short	0x0002
        /*0012*/ 	.short	0x0010
        /*0014*/ 	.byte	0x00, 0xf0, 0x11, 0x00


	//----- nvinfo : EIATTR_KPARAM_INFO
	.align		4
.L_71:
        /*0018*/ 	.byte	0x04, 0x17
        /*001a*/ 	.short	(.L_73 - .L_72)
.L_72:
        /*001c*/ 	.word	0x00000000
        /*0020*/ 	.short	0x0001
        /*0022*/ 	.short	0x0008
        /*0024*/ 	.byte	0x00, 0xf5, 0x21, 0x00


	//----- nvinfo : EIATTR_KPARAM_INFO
	.align		4
.L_73:
        /*0028*/ 	.byte	0x04, 0x17
        /*002a*/ 	.short	(.L_75 - .L_74)
.L_74:
        /*002c*/ 	.word	0x00000000
        /*0030*/ 	.short	0x0000
        /*0032*/ 	.short	0x0000
        /*0034*/ 	.byte	0x00, 0xf5, 0x21, 0x00


	//----- nvinfo : EIATTR_SPARSE_MMA_MASK
	.align		4
.L_75:
        /*0038*/ 	.byte	0x03, 0x50
        /*003a*/ 	.short	0x0000


	//----- nvinfo : EIATTR_MAXREG_COUNT
	.align		4
        /*003c*/ 	.byte	0x03, 0x1b
        /*003e*/ 	.short	0x00ff


	//----- nvinfo : EIATTR_MERCURY_ISA_VERSION
	.align		4
        /*0040*/ 	.byte	0x03, 0x5f
        /*0042*/ 	.short	0x0101


	//----- nvinfo : EIATTR_VRC_CTA_INIT_COUNT
	.align		4
        /*0044*/ 	.byte	0x02, 0x4a
	.zero		1
	.zero		1


	//----- nvinfo : EIATTR_EXIT_INSTR_OFFSETS
	.align		4
        /*0048*/ 	.byte	0x04, 0x1c
        /*004a*/ 	.short	(.L_77 - .L_76)


	//   ....[0]....
.L_76:
        /*004c*/ 	.word	0x00000070


	//   ....[1]....
        /*0050*/ 	.word	0x00000100


	//----- nvinfo : EIATTR_CBANK_PARAM_SIZE
	.align		4
.L_77:
        /*0054*/ 	.byte	0x03, 0x19
        /*0056*/ 	.short	0x0014


	//----- nvinfo : EIATTR_PARAM_CBANK
	.align		4
        /*0058*/ 	.byte	0x04, 0x0a
        /*005a*/ 	.short	(.L_79 - .L_78)
	.align		4
.L_78:
        /*005c*/ 	.word	index@(.nv.constant0._Z11relu_kernelPfS_i)
        /*0060*/ 	.short	0x0380
        /*0062*/ 	.short	0x0014


	//----- nvinfo : EIATTR_SW_WAR
	.align		4
.L_79:
        /*0064*/ 	.byte	0x04, 0x36
        /*0066*/ 	.short	(.L_81 - .L_80)
.L_80:
        /*0068*/ 	.word	0x00000008
.L_81:


//--------------------- .nv.info._Z22matrix_multiply_kernelPfS_S_S_iii --------------------------
	.section	.nv.info._Z22matrix_multiply_kernelPfS_S_S_iii,"",@"SHT_CUDA_INFO"
	.sectionflags	@""
	.align	4


	//----- nvinfo : EIATTR_CUDA_API_VERSION
	.align		4
        /*0000*/ 	.byte	0x04, 0x37
        /*0002*/ 	.short	(.L_83 - .L_82)
.L_82:
        /*0004*/ 	.word	0x00000082


	//----- nvinfo : EIATTR_KPARAM_INFO
	.align		4
.L_83:
        /*0008*/ 	.byte	0x04, 0x17
        /*000a*/ 	.short	(.L_85 - .L_84)
.L_84:
        /*000c*/ 	.word	0x00000000
        /*0010*/ 	.short	0x0006
        /*0012*/ 	.short	0x0028
        /*0014*/ 	.byte	0x00, 0xf0, 0x11, 0x00


	//----- nvinfo : EIATTR_KPARAM_INFO
	.align		4
.L_85:
        /*0018*/ 	.byte	0x04, 0x17
        /*001a*/ 	.short	(.L_87 - .L_86)
.L_86:
        /*001c*/ 	.word	0x00000000
        /*0020*/ 	.short	0x0005
        /*0022*/ 	.short	0x0024
        /*0024*/ 	.byte	0x00, 0xf0, 0x11, 0x00


	//----- nvinfo : EIATTR_KPARAM_INFO
	.align		4
.L_87:
        /*0028*/ 	.byte	0x04, 0x17
        /*002a*/ 	.short	(.L_89 - .L_88)
.L_88:
        /*002c*/ 	.word	0x00000000
        /*0030*/ 	.short	0x0004
        /*0032*/ 	.short	0x0020
        /*0034*/ 	.byte	0x00, 0xf0, 0x11, 0x00


	//----- nvinfo : EIATTR_KPARAM_INFO
	.align		4
.L_89:
        /*0038*/ 	.byte	0x04, 0x17
        /*003a*/ 	.short	(.L_91 - .L_90)
.L_90:
        /*003c*/ 	.word	0x00000000
        /*0040*/ 	.short	0x0003
        /*0042*/ 	.short	0x0018
        /*0044*/ 	.byte	0x00, 0xf5, 0x21, 0x00


	//----- nvinfo : EIATTR_KPARAM_INFO
	.align		4
.L_91:
        /*0048*/ 	.byte	0x04, 0x17
        /*004a*/ 	.short	(.L_93 - .L_92)
.L_92:
        /*004c*/ 	.word	0x00000000
        /*0050*/ 	.short	0x0002
        /*0052*/ 	.short	0x0010
        /*0054*/ 	.byte	0x00, 0xf5, 0x21, 0x00


	//----- nvinfo : EIATTR_KPARAM_INFO
	.align		4
.L_93:
        /*0058*/ 	.byte	0x04, 0x17
        /*005a*/ 	.short	(.L_95 - .L_94)
.L_94:
        /*005c*/ 	.word	0x00000000
        /*0060*/ 	.short	0x0001
        /*0062*/ 	.short	0x0008
        /*0064*/ 	.byte	0x00, 0xf5, 0x21, 0x00


	//----- nvinfo : EIATTR_KPARAM_INFO
	.align		4
.L_95:
        /*0068*/ 	.byte	0x04, 0x17
        /*006a*/ 	.short	(.L_97 - .L_96)
.L_96:
        /*006c*/ 	.word	0x00000000
        /*0070*/ 	.short	0x0000
        /*0072*/ 	.short	0x0000
        /*0074*/ 	.byte	0x00, 0xf5, 0x21, 0x00


	//----- nvinfo : EIATTR_SPARSE_MMA_MASK
	.align		4
.L_97:
        /*0078*/ 	.byte	0x03, 0x50
        /*007a*/ 	.short	0x0000


	//----- nvinfo : EIATTR_MAXREG_COUNT
	.align		4
        /*007c*/ 	.byte	0x03, 0x1b
        /*007e*/ 	.short	0x00ff


	//----- nvinfo : EIATTR_MERCURY_ISA_VERSION
	.align		4
        /*0080*/ 	.byte	0x03, 0x5f
        /*0082*/ 	.short	0x0101


	//----- nvinfo : EIATTR_VRC_CTA_INIT_COUNT
	.align		4
        /*0084*/ 	.byte	0x02, 0x4a
	.zero		1
	.zero		1


	//----- nvinfo : EIATTR_EXIT_INSTR_OFFSETS
	.align		4
        /*0088*/ 	.byte	0x04, 0x1c
        /*008a*/ 	.short	(.L_99 - .L_98)


	//   ....[0]....
.L_98:
        /*008c*/ 	.word	0x000000d0


	//   ....[1]....
        /*0090*/ 	.word	0x00000930


	//----- nvinfo : EIATTR_CBANK_PARAM_SIZE
	.align		4
.L_99:
        /*0094*/ 	.byte	0x03, 0x19
        /*0096*/ 	.short	0x002c


	//----- nvinfo : EIATTR_PARAM_CBANK
	.align		4
        /*0098*/ 	.byte	0x04, 0x0a
        /*009a*/ 	.short	(.L_101 - .L_100)
	.align		4
.L_100:
        /*009c*/ 	.word	index@(.nv.constant0._Z22matrix_multiply_kernelPfS_S_S_iii)
        /*00a0*/ 	.short	0x0380
        /*00a2*/ 	.short	0x002c


	//----- nvinfo : EIATTR_SW_WAR
	.align		4
.L_101:
        /*00a4*/ 	.byte	0x04, 0x36
        /*00a6*/ 	.short	(.L_103 - .L_102)
.L_102:
        /*00a8*/ 	.word	0x00000008
.L_103:


//--------------------- .nv.info._Z14softmax_kernelPfS_i --------------------------
	.section	.nv.info._Z14softmax_kernelPfS_i,"",@"SHT_CUDA_INFO"
	.sectionflags	@""
	.align	4


	//----- nvinfo : EIATTR_CUDA_API_VERSION
	.align		4
        /*0000*/ 	.byte	0x04, 0x37
        /*0002*/ 	.short	(.L_105 - .L_104)
.L_104:
        /*0004*/ 	.word	0x00000082


	//----- nvinfo : EIATTR_KPARAM_INFO
	.align		4
.L_105:
        /*0008*/ 	.byte	0x04, 0x17
        /*000a*/ 	.short	(.L_107 - .L_106)
.L_106:
        /*000c*/ 	.word	0x00000000
        /*0010*/ 	.short	0x0002
        /*0012*/ 	.short	0x0010
        /*0014*/ 	.byte	0x00, 0xf0, 0x11, 0x00


	//----- nvinfo : EIATTR_KPARAM_INFO
	.align		4
.L_107:
        /*0018*/ 	.byte	0x04, 0x17
        /*001a*/ 	.short	(.L_109 - .L_108)
.L_108:
        /*001c*/ 	.word	0x00000000
        /*0020*/ 	.short	0x0001
        /*0022*/ 	.short	0x0008
        /*0024*/ 	.byte	0x00, 0xf5, 0x21, 0x00


	//----- nvinfo : EIATTR_KPARAM_INFO
	.align		4
.L_109:
        /*0028*/ 	.byte	0x04, 0x17
        /*002a*/ 	.short	(.L_111 - .L_110)
.L_110:
        /*002c*/ 	.word	0x00000000
        /*0030*/ 	.short	0x0000
        /*0032*/ 	.short	0x0000
        /*0034*/ 	.byte	0x00, 0xf5, 0x21, 0x00


	//----- nvinfo : EIATTR_SPARSE_MMA_MASK
	.align		4
.L_111:
        /*0038*/ 	.byte	0x03, 0x50
        /*003a*/ 	.short	0x0000


	//----- nvinfo : EIATTR_MAXREG_COUNT
	.align		4
        /*003c*/ 	.byte	0x03, 0x1b
        /*003e*/ 	.short	0x00ff


	//----- nvinfo : EIATTR_NUM_BARRIERS
	.align		4
        /*0040*/ 	.byte	0x02, 0x4c
        /*0042*/ 	.byte	0x01
	.zero		1


	//----- nvinfo : EIATTR_MERCURY_ISA_VERSION
	.align		4
        /*0044*/ 	.byte	0x03, 0x5f
        /*0046*/ 	.short	0x0101


	//----- nvinfo : EIATTR_VRC_CTA_INIT_COUNT
	.align		4
        /*0048*/ 	.byte	0x02, 0x4a
	.zero		1
	.zero		1


	//----- nvinfo : EIATTR_EXIT_INSTR_OFFSETS
	.align		4
        /*004c*/ 	.byte	0x04, 0x1c
        /*004e*/ 	.short	(.L_113 - .L_112)


	//   ....[0]....
.L_112:
        /*0050*/ 	.word	0x000013f0


	//   ....[1]....
        /*0054*/ 	.word	0x00001600


	//----- nvinfo : EIATTR_CRS_STACK_SIZE
	.align		4
.L_113:
        /*0058*/ 	.byte	0x04, 0x1e
        /*005a*/ 	.short	(.L_115 - .L_114)
.L_114:
        /*005c*/ 	.word	0x00000000


	//----- nvinfo : EIATTR_CBANK_PARAM_SIZE
	.align		4
.L_115:
        /*0060*/ 	.byte	0x03, 0x19
        /*0062*/ 	.short	0x0014


	//----- nvinfo : EIATTR_PARAM_CBANK
	.align		4
        /*0064*/ 	.byte	0x04, 0x0a
        /*0066*/ 	.short	(.L_117 - .L_116)
	.align		4
.L_116:
        /*0068*/ 	.word	index@(.nv.constant0._Z14softmax_kernelPfS_i)
        /*006c*/ 	.short	0x0380
        /*006e*/ 	.short	0x0014


	//----- nvinfo : EIATTR_SW_WAR
	.align		4
.L_117:
        /*0070*/ 	.byte	0x04, 0x36
        /*0072*/ 	.short	(.L_119 - .L_118)
.L_118:
        /*0074*/ 	.word	0x00000008
.L_119:


//--------------------- .nv.callgraph             --------------------------
	.section	.nv.callgraph,"",@"SHT_CUDA_CALLGRAPH"
	.align	4
	.sectionentsize	8
	.align		4
        /*0000*/ 	.word	0x00000000
	.align		4
        /*0004*/ 	.word	0xffffffff
	.align		4
        /*0008*/ 	.word	0x00000000
	.align		4
        /*000c*/ 	.word	0xfffffffe
	.align		4
        /*0010*/ 	.word	0x00000000
	.align		4
        /*0014*/ 	.word	0xfffffffd
	.align		4
        /*0018*/ 	.word	0x00000000
	.align		4
        /*001c*/ 	.word	0xfffffffc


//--------------------- .text._Z27backward_propagation_kernelPfS_S_S_S_S_S_S_S_S_S_fiiii --------------------------
	.section	.text._Z27backward_propagation_kernelPfS_S_S_S_S_S_S_S_S_S_fiiii,"ax",@progbits
	.align	128
        .global         _Z27backward_propagation_kernelPfS_S_S_S_S_S_S_S_S_S_fiiii
        .type           _Z27backward_propagation_kernelPfS_S_S_S_S_S_S_S_S_S_fiiii,@function
        .size           _Z27backward_propagation_kernelPfS_S_S_S_S_S_S_S_S_S_fiiii,(.L_x_69 - _Z27backward_propagation_kernelPfS_S_S_S_S_S_S_S_S_S_fiiii)
        .other          _Z27backward_propagation_kernelPfS_S_S_S_S_S_S_S_S_S_fiiii,@"STO_CUDA_ENTRY STV_DEFAULT"
_Z27backward_propagation_kernelPfS_S_S_S_S_S_S_S_S_S_fiiii:
.text._Z27backward_propagation_kernelPfS_S_S_S_S_S_S_S_S_S_fiiii:
[----:B------:R-:W-:Y:S01]  /*0000*/  LDC R1, c[0x0][0x37c] ;  /* 0x0000df00ff017b82 */ /* 0x000fe20000000800 */
[----:B------:R-:W0:Y:S07]  /*0010*/  S2R R0, SR_TID.X ;  /* 0x0000000000007919 */ /* 0x000e2e0000002100 */
[----:B------:R-:W0:Y:S01]  /*0020*/  S2UR UR4, SR_CTAID.X ;  /* 0x00000000000479c3 */ /* 0x000e220000002500 */
[----:B------:R-:W1:Y:S01]  /*0030*/  LDCU UR12, c[0x0][0x3e8] ;  /* 0x00007d00ff0c77ac */ /* 0x000e620008000800 */
[----:B------:R-:W2:Y:S06]  /*0040*/  LDCU.64 UR10, c[0x0][0x358] ;  /* 0x00006b00ff0a77ac */ /* 0x000eac0008000a00 */
[----:B------:R-:W0:Y:S08]  /*0050*/  LDC R3, c[0x0][0x360] ;  /* 0x0000d800ff037b82 */ /* 0x000e300000000800 */
[----:B------:R-:W3:Y:S08]  /*0060*/  S2UR UR5, SR_CgaCtaId ;  /* 0x00000000000579c3 */ /* 0x000ef00000008800 */
[----:B------:R-:W4:Y:S01]  /*0070*/  LDC R2, c[0x0][0x3e4] ;  /* 0x0000f900ff027b82 */ /* 0x000f220000000800 */
[----:B0-----:R-:W-:-:S05]  /*0080*/  IMAD R0, R3, UR4, R0 ;  /* 0x0000000403007c24 */ /* 0x001fca000f8e0200 */
[----:B-1----:R-:W-:-:S13]  /*0090*/  ISETP.GE.AND P1, PT, R0, UR12, PT ;  /* 0x0000000c00007c0c */ /* 0x002fda000bf26270 */
[----:B------:R-:W0:Y:S08]  /*00a0*/  @!P1 LDC.64 R4, c[0x0][0x3c0] ;  /* 0x0000f000ff049b82 */ /* 0x000e300000000a00 */
[----:B------:R-:W1:Y:S01]  /*00b0*/  @!P1 LDC.64 R6, c[0x0][0x388] ;  /* 0x0000e200ff069b82 */ /* 0x000e620000000a00 */
[----:B0-----:R-:W-:-:S06]  /*00c0*/  @!P1 IMAD.WIDE R4, R0, 0x4, R4 ;  /* 0x0000000400049825 */ /* 0x001fcc00078e0204 */
[----:B--2---:R-:W2:Y:S01]  /*00d0*/  @!P1 LDG.E R4, desc[UR10][R4.64] ;  /* 0x0000000a04049981 */ /* 0x004ea2000c1e1900 */
[----:B-1----:R-:W-:-:S06]  /*00e0*/  @!P1 IMAD.WIDE R6, R0, 0x4, R6 ;  /* 0x0000000400069825 */ /* 0x002fcc00078e0206 */
[----:B------:R-:W2:Y:S01]  /*00f0*/  @!P1 LDG.E R7, desc[UR10][R6.64] ;  /* 0x0000000a06079981 */ /* 0x000ea2000c1e1900 */
[----:B------:R-:W-:Y:S01]  /*0100*/  UMOV UR4, 0x400 ;  /* 0x0000040000047882 */ /* 0x000fe20000000000 */
[----:B----4-:R-:W-:Y:S01]  /*0110*/  ISETP.GE.AND P0, PT, R0, R2, PT ;  /* 0x000000020000720c */ /* 0x010fe20003f06270 */
[----:B---3--:R-:W-:-:S06]  /*0120*/  ULEA UR5, UR5, UR4, 0x18 ;  /* 0x0000000405057291 */ /* 0x008fcc000f8ec0ff */
[C---:B------:R-:W-:Y:S01]  /*0130*/  LEA R3, R0.reuse, UR5, 0x2 ;  /* 0x0000000500037c11 */ /* 0x040fe2000f8e10ff */
[----:B------:R-:W-:Y:S01]  /*0140*/  ULEA UR7, UR12, UR5, 0x2 ;  /* 0x000000050c077291 */ /* 0x000fe2000f8e10ff */
[----:B------:R-:W-:Y:S05]  /*0150*/  BSSY.RECONVERGENT B0, `(.L_x_0) ;  /* 0x000009b000007945 */ /* 0x000fea0003800200 */
[----:B------:R-:W-:Y:S01]  /*0160*/  LEA R16, R0, UR7, 0x2 ;  /* 0x0000000700107c11 */ /* 0x000fe2000f8e10ff */
[----:B--2---:R-:W-:-:S05]  /*0170*/  @!P1 FADD R8, R4, -R7 ;  /* 0x8000000704089221 */ /* 0x004fca0000000000 */
[----:B------:R0:W-:Y:S01]  /*0180*/  @!P1 STS [R3], R8 ;  /* 0x0000000803009388 */ /* 0x0001e20000000800 */
[----:B------:R-:W-:Y:S06]  /*0190*/  BAR.SYNC.DEFER_BLOCKING 0x0 ;  /* 0x0000000000007b1d */ /* 0x000fec0000010000 */
[----:B------:R-:W-:Y:S05]  /*01a0*/  @P0 BRA `(.L_x_1) ;  /* 0x0000000800540947 */ /* 0x000fea0003800000 */
[----:B------:R-:W-:Y:S01]  /*01b0*/  UISETP.GE.AND UP0, UPT, UR12, 0x1, UPT ;  /* 0x000000010c00788c */ /* 0x000fe2000bf06270 */
[----:B------:R-:W-:-:S08]  /*01c0*/  HFMA2 R15, -RZ, RZ, 0, 0 ;  /* 0x00000000ff0f7431 */ /* 0x000fd000000001ff */
[----:B------:R-:W-:Y:S05]  /*01d0*/  BRA.U !UP0, `(.L_x_2) ;  /* 0x0000000908307547 */ /* 0x000fea000b800000 */
[----:B------:R-:W-:Y:S01]  /*01e0*/  UISETP.GE.U32.AND UP0, UPT, UR12, 0x10, UPT ;  /* 0x000000100c00788c */ /* 0x000fe2000bf06070 */
[----:B------:R-:W-:Y:S01]  /*01f0*/  MOV R15, RZ ;  /* 0x000000ff000f7202 */ /* 0x000fe20000000f00 */
[----:B------:R-:W-:Y:S01]  /*0200*/  ULOP3.LUT UR6, UR12, 0xf, URZ, 0xc0, !UPT ;  /* 0x0000000f0c067892 */ /* 0x000fe2000f8ec0ff */
[----:B------:R-:W-:-:S03]  /*0210*/  UMOV UR4, URZ ;  /* 0x000000ff00047c82 */ /* 0x000fc60008000000 */
[----:B------:R-:W-:-:S03]  /*0220*/  UISETP.NE.AND UP1, UPT, UR6, URZ, UPT ;  /* 0x000000ff0600728c */ /* 0x000fc6000bf25270 */
[----:B------:R-:W-:Y:S08]  /*0230*/  BRA.U !UP0, `(.L_x_3) ;  /* 0x0000000108fc7547 */ /* 0x000ff0000b800000 */
[----:B------:R-:W-:Y:S01]  /*0240*/  ULOP3.LUT UR4, UR12, 0x7ffffff0, URZ, 0xc0, !UPT ;  /* 0x7ffffff00c047892 */ /* 0x000fe2000f8ec0ff */
[----:B------:R-:W-:Y:S01]  /*0250*/  MOV R15, RZ ;  /* 0x000000ff000f7202 */ /* 0x000fe20000000f00 */
[----:B------:R-:W-:Y:S01]  /*0260*/  UIADD3 UR9, UPT, UPT, UR5, 0x20, URZ ;  /* 0x0000002005097890 */ /* 0x000fe2000fffe0ff */
[----:B------:R-:W-:Y:S01]  /*0270*/  MOV R17, R0 ;  /* 0x0000000000117202 */ /* 0x000fe20000000f00 */
[----:B------:R-:W-:-:S12]  /*0280*/  UIADD3 UR8, UPT, UPT, -UR4, URZ, URZ ;  /* 0x000000ff04087290 */ /* 0x000fd8000fffe1ff */
.L_x_4:
[----:B------:R-:W1:Y:S02]  /*0290*/  LDC.64 R4, c[0x0][0x3b0] ;  /* 0x0000ec00ff047b82 */ /* 0x000e640000000a00 */
[----:B-1----:R-:W-:-:S05]  /*02a0*/  IMAD.WIDE R4, R17, 0x4, R4 ;  /* 0x0000000411047825 */ /* 0x002fca00078e0204 */
[----:B------:R-:W2:Y:S01]  /*02b0*/  LDG.E R25, desc[UR10][R4.64] ;  /* 0x0000000a04197981 */ /* 0x000ea2000c1e1900 */
[----:B0-----:R-:W-:-:S05]  /*02c0*/  IMAD.WIDE R8, R2, 0x4, R4 ;  /* 0x0000000402087825 */ /* 0x001fca00078e0204 */
[----:B------:R0:W3:Y:S01]  /*02d0*/  LDG.E R6, desc[UR10][R8.64] ;  /* 0x0000000a08067981 */ /* 0x0000e2000c1e1900 */
[----:B------:R-:W-:-:S05]  /*02e0*/  IMAD.WIDE R22, R2, 0x4, R8 ;  /* 0x0000000402167825 */ /* 0x000fca00078e0208 */
[----:B------:R-:W4:Y:S01]  /*02f0*/  LDG.E R7, desc[UR10][R22.64] ;  /* 0x0000000a16077981 */ /* 0x000f22000c1e1900 */
[----:B------:R-:W-:-:S03]  /*0300*/  IMAD.WIDE R26, R2, 0x4, R22 ;  /* 0x00000004021a7825 */ /* 0x000fc600078e0216 */
[----:B0-----:R-:W2:Y:S01]  /*0310*/  LDS.128 R8, [UR9+-0x20] ;  /* 0xffffe009ff087984 */ /* 0x001ea20008000c00 */
[----:B------:R-:W-:-:S03]  /*0320*/  IMAD.WIDE R20, R2, 0x4, R26 ;  /* 0x0000000402147825 */ /* 0x000fc600078e021a */
[----:B------:R-:W5:Y:S04]  /*0330*/  LDG.E R27, desc[UR10][R26.64] ;  /* 0x0000000a1a1b7981 */ /* 0x000f68000c1e1900 */
[----:B------:R0:W5:Y:S01]  /*0340*/  LDG.E R14, desc[UR10][R20.64] ;  /* 0x0000000a140e7981 */ /* 0x000162000c1e1900 */
[----:B------:R-:W-:-:S04]  /*0350*/  IMAD.WIDE R12, R2, 0x4, R20 ;  /* 0x00000004020c7825 */ /* 0x000fc800078e0214 */
[C---:B0-----:R-:W-:Y:S02]  /*0360*/  IMAD.WIDE R20, R2.reuse, 0x4, R12 ;  /* 0x0000000402147825 */ /* 0x041fe400078e020c */
[----:B------:R-:W5:Y:S02]  /*0370*/  LDG.E R13, desc[UR10][R12.64] ;  /* 0x0000000a0c0d7981 */ /* 0x000f64000c1e1900 */
[C---:B------:R-:W-:Y:S02]  /*0380*/  IMAD.WIDE R18, R2.reuse, 0x4, R20 ;  /* 0x0000000402127825 */ /* 0x040fe400078e0214 */
[----:B------:R-:W5:Y:S02]  /*0390*/  LDG.E R12, desc[UR10][R20.64] ;  /* 0x0000000a140c7981 */ /* 0x000f64000c1e1900 */
[C---:B------:R-:W-:Y:S02]  /*03a0*/  IMAD.WIDE R4, R2.reuse, 0x4, R18 ;  /* 0x0000000402047825 */ /* 0x040fe400078e0212 */
[----:B------:R-:W5:Y:S02]  /*03b0*/  LDG.E R18, desc[UR10][R18.64] ;  /* 0x0000000a12127981 */ /* 0x000f64000c1e1900 */
[----:B------:R-:W-:-:S02]  /*03c0*/  IMAD.WIDE R28, R2, 0x4, R4 ;  /* 0x00000004021c7825 */ /* 0x000fc400078e0204 */
[----:B------:R0:W5:Y:S02]  /*03d0*/  LDG.E R21, desc[UR10][R4.64] ;  /* 0x0000000a04157981 */ /* 0x000164000c1e1900 */
[C---:B------:R-:W-:Y:S02]  /*03e0*/  IMAD.WIDE R22, R2.reuse, 0x4, R28 ;  /* 0x0000000402167825 */ /* 0x040fe400078e021c */
[----:B------:R1:W5:Y:S02]  /*03f0*/  LDG.E R24, desc[UR10][R28.64] ;  /* 0x0000000a1c187981 */ /* 0x000364000c1e1900 */
[C---:B0-----:R-:W-:Y:S02]  /*0400*/  IMAD.WIDE R4, R2.reuse, 0x4, R22 ;  /* 0x0000000402047825 */ /* 0x041fe400078e0216 */
[----:B------:R-:W5:Y:S02]  /*0410*/  LDG.E R23, desc[UR10][R22.64] ;  /* 0x0000000a16177981 */ /* 0x000f64000c1e1900 */
[----:B-1----:R-:W-:-:S05]  /*0420*/  IMAD.WIDE R28, R2, 0x4, R4 ;  /* 0x00000004021c7825 */ /* 0x002fca00078e0204 */
[----:B------:R-:W5:Y:S04]  /*0430*/  LDG.E R20, desc[UR10][R28.64] ;  /* 0x0000000a1c147981 */ /* 0x000f68000c1e1900 */
[----:B------:R0:W5:Y:S02]  /*0440*/  LDG.E R22, desc[UR10][R4.64] ;  /* 0x0000000a04167981 */ /* 0x000164000c1e1900 */
[----:B0-----:R-:W-:-:S05]  /*0450*/  IMAD.WIDE R4, R2, 0x4, R28 ;  /* 0x0000000402047825 */ /* 0x001fca00078e021c */
[----:B------:R0:W5:Y:S02]  /*0460*/  LDG.E R19, desc[UR10][R4.64] ;  /* 0x0000000a04137981 */ /* 0x000164000c1e1900 */
[----:B0-----:R-:W-:-:S04]  /*0470*/  IMAD.WIDE R4, R2, 0x4, R4 ;  /* 0x0000000402047825 */ /* 0x001fc800078e0204 */
[----:B--2---:R-:W-:Y:S02]  /*0480*/  FFMA R8, R25, R8, R15 ;  /* 0x0000000819087223 */ /* 0x004fe4000000000f */
[----:B------:R0:W2:Y:S02]  /*0490*/  LDG.E R25, desc[UR10][R4.64] ;  /* 0x0000000a04197981 */ /* 0x0000a4000c1e1900 */
[----:B0-----:R-:W-:-:S05]  /*04a0*/  IMAD.WIDE R4, R2, 0x4, R4 ;  /* 0x0000000402047825 */ /* 0x001fca00078e0204 */
[----:B------:R0:W2:Y:S01]  /*04b0*/  LDG.E R26, desc[UR10][R4.64] ;  /* 0x0000000a041a7981 */ /* 0x0000a2000c1e1900 */
[----:B---3--:R-:W-:-:S04]  /*04c0*/  FFMA R9, R9, R6, R8 ;  /* 0x0000000609097223 */ /* 0x008fc80000000008 */
[----:B----4-:R-:W-:Y:S02]  /*04d0*/  FFMA R10, R10, R7, R9 ;  /* 0x000000070a0a7223 */ /* 0x010fe40000000009 */
[----:B0-----:R-:W0:Y:S02]  /*04e0*/  LDS.128 R4, [UR9+-0x10] ;  /* 0xfffff009ff047984 */ /* 0x001e240008000c00 */
[----:B-----5:R-:W-:-:S04]  /*04f0*/  FFMA R11, R11, R27, R10 ;  /* 0x0000001b0b0b7223 */ /* 0x020fc8000000000a */
[----:B0-----:R-:W-:Y:S02]  /*0500*/  FFMA R14, R14, R4, R11 ;  /* 0x000000040e0e7223 */ /* 0x001fe4000000000b */
[----:B------:R-:W0:Y:S02]  /*0510*/  LDS.128 R8, [UR9] ;  /* 0x00000009ff087984 */ /* 0x000e240008000c00 */
[----:B------:R-:W-:-:S04]  /*0520*/  FFMA R13, R5, R13, R14 ;  /* 0x0000000d050d7223 */ /* 0x000fc8000000000e */
[----:B------:R-:W-:Y:S02]  /*0530*/  FFMA R6, R6, R12, R13 ;  /* 0x0000000c06067223 */ /* 0x000fe4000000000d */
[----:B------:R-:W1:Y:S02]  /*0540*/  LDS.128 R12, [UR9+0x10] ;  /* 0x00001009ff0c7984 */ /* 0x000e640008000c00 */
[----:B------:R-:W-:Y:S01]  /*0550*/  FFMA R6, R7, R18, R6 ;  /* 0x0000001207067223 */ /* 0x000fe20000000006 */
[----:B------:R-:W-:-:S04]  /*0560*/  UIADD3 UR8, UPT, UPT, UR8, 0x10, URZ ;  /* 0x0000001008087890 */ /* 0x000fc8000fffe0ff */
[----:B------:R-:W-:Y:S01]  /*0570*/  UISETP.NE.AND UP0, UPT, UR8, URZ, UPT ;  /* 0x000000ff0800728c */ /* 0x000fe2000bf05270 */
[----:B0-----:R-:W-:-:S04]  /*0580*/  FFMA R6, R21, R8, R6 ;  /* 0x0000000815067223 */ /* 0x001fc80000000006 */
[----:B------:R-:W-:-:S04]  /*0590*/  FFMA R9, R9, R24, R6 ;  /* 0x0000001809097223 */ /* 0x000fc80000000006 */
[----:B------:R-:W-:-:S04]  /*05a0*/  FFMA R10, R10, R23, R9 ;  /* 0x000000170a0a7223 */ /* 0x000fc80000000009 */
[----:B------:R-:W-:-:S04]  /*05b0*/  FFMA R11, R11, R22, R10 ;  /* 0x000000160b0b7223 */ /* 0x000fc8000000000a */
[----:B-1----:R-:W-:-:S04]  /*05c0*/  FFMA R12, R20, R12, R11 ;  /* 0x0000000c140c7223 */ /* 0x002fc8000000000b */
[----:B------:R-:W-:Y:S01]  /*05d0*/  FFMA R13, R13, R19, R12 ;  /* 0x000000130d0d7223 */ /* 0x000fe2000000000c */
[----:B------:R-:W-:Y:S01]  /*05e0*/  LEA R17, R2, R17, 0x4 ;  /* 0x0000001102117211 */ /* 0x000fe200078e20ff */
[----:B------:R-:W-:Y:S02]  /*05f0*/  UIADD3 UR9, UPT, UPT, UR9, 0x40, URZ ;  /* 0x0000004009097890 */ /* 0x000fe4000fffe0ff */
[----:B--2---:R-:W-:-:S04]  /*0600*/  FFMA R14, R14, R25, R13 ;  /* 0x000000190e0e7223 */ /* 0x004fc8000000000d */
[----:B------:R-:W-:Y:S01]  /*0610*/  FFMA R15, R15, R26, R14 ;  /* 0x0000001a0f0f7223 */ /* 0x000fe2000000000e */
[----:B------:R-:W-:Y:S06]  /*0620*/  BRA.U UP0, `(.L_x_4) ;  /* 0xfffffffd00187547 */ /* 0x000fec000b83ffff */
.L_x_3:
[----:B------:R-:W-:Y:S05]  /*0630*/  BRA.U !UP1, `(.L_x_2) ;  /* 0x0000000509187547 */ /* 0x000fea000b800000 */
[----:B------:R-:W-:Y:S02]  /*0640*/  UISETP.GE.U32.AND UP0, UPT, UR6, 0x8, UPT ;  /* 0x000000080600788c */ /* 0x000fe4000bf06070 */
[----:B------:R-:W-:-:S04]  /*0650*/  ULOP3.LUT UR8, UR12, 0x7, URZ, 0xc0, !UPT ;  /* 0x000000070c087892 */ /* 0x000fc8000f8ec0ff */
[----:B------:R-:W-:-:S03]  /*0660*/  UISETP.NE.AND UP1, UPT, UR8, URZ, UPT ;  /* 0x000000ff0800728c */ /* 0x000fc6000bf25270 */
[----:B------:R-:W-:Y:S08]  /*0670*/  BRA.U !UP0, `(.L_x_5) ;  /* 0x0000000108787547 */ /* 0x000ff0000b800000 */
[----:B------:R-:W1:Y:S01]  /*0680*/  LDC.64 R4, c[0x0][0x3b0] ;  /* 0x0000ec00ff047b82 */ /* 0x000e620000000a00 */
[----:B------:R-:W-:-:S04]  /*0690*/  IMAD R7, R2, UR4, R0 ;  /* 0x0000000402077c24 */ /* 0x000fc8000f8e0200 */
[----:B-1----:R-:W-:-:S05]  /*06a0*/  IMAD.WIDE R4, R7, 0x4, R4 ;  /* 0x0000000407047825 */ /* 0x002fca00078e0204 */
[----:B------:R-:W2:Y:S01]  /*06b0*/  LDG.E R12, desc[UR10][R4.64] ;  /* 0x0000000a040c7981 */ /* 0x000ea2000c1e1900 */
[----:B------:R-:W-:-:S05]  /*06c0*/  IMAD.WIDE R6, R2, 0x4, R4 ;  /* 0x0000000402067825 */ /* 0x000fca00078e0204 */
[----:B------:R1:W3:Y:S01]  /*06d0*/  LDG.E R14, desc[UR10][R6.64] ;  /* 0x0000000a060e7981 */ /* 0x0002e2000c1e1900 */
[----:B0-----:R-:W-:-:S05]  /*06e0*/  IMAD.WIDE R8, R2, 0x4, R6 ;  /* 0x0000000402087825 */ /* 0x001fca00078e0206 */
[----:B------:R0:W4:Y:S01]  /*06f0*/  LDG.E R13, desc[UR10][R8.64] ;  /* 0x0000000a080d7981 */ /* 0x000122000c1e1900 */
[----:B------:R-:W-:-:S04]  /*0700*/  IMAD.WIDE R18, R2, 0x4, R8 ;  /* 0x0000000402127825 */ /* 0x000fc800078e0208 */
[C---:B------:R-:W-:Y:S02]  /*0710*/  IMAD.WIDE R22, R2.reuse, 0x4, R18 ;  /* 0x0000000402167825 */ /* 0x040fe400078e0212 */
[----:B------:R-:W5:Y:S02]  /*0720*/  LDG.E R18, desc[UR10][R18.64] ;  /* 0x0000000a12127981 */ /* 0x000f64000c1e1900 */
[C---:B------:R-:W-:Y:S02]  /*0730*/  IMAD.WIDE R20, R2.reuse, 0x4, R22 ;  /* 0x0000000402147825 */ /* 0x040fe400078e0216 */
[----:B------:R-:W5:Y:S02]  /*0740*/  LDG.E R17, desc[UR10][R22.64] ;  /* 0x0000000a16117981 */ /* 0x000f64000c1e1900 */
[C---:B------:R-:W-:Y:S02]  /*0750*/  IMAD.WIDE R24, R2.reuse, 0x4, R20 ;  /* 0x0000000402187825 */ /* 0x040fe400078e0214 */
[----:B------:R-:W5:Y:S02]  /*0760*/  LDG.E R20, desc[UR10][R20.64] ;  /* 0x0000000a14147981 */ /* 0x000f64000c1e1900 */
[----:B------:R-:W-:-:S02]  /*0770*/  IMAD.WIDE R26, R2, 0x4, R24 ;  /* 0x00000004021a7825 */ /* 0x000fc400078e0218 */
[----:B------:R-:W5:Y:S04]  /*0780*/  LDG.E R24, desc[UR10][R24.64] ;  /* 0x0000000a18187981 */ /* 0x000f68000c1e1900 */
[----:B------:R-:W5:Y:S01]  /*0790*/  LDG.E R27, desc[UR10][R26.64] ;  /* 0x0000000a1a1b7981 */ /* 0x000f62000c1e1900 */
[----:B------:R-:W-:-:S09]  /*07a0*/  ULEA UR6, UR4, UR5, 0x2 ;  /* 0x0000000504067291 */ /* 0x000fd2000f8e10ff */
[----:B-1----:R-:W2:Y:S04]  /*07b0*/  LDS.128 R4, [UR6] ;  /* 0x00000006ff047984 */ /* 0x002ea80008000c00 */
[----:B0-----:R-:W0:Y:S01]  /*07c0*/  LDS.128 R8, [UR6+0x10] ;  /* 0x00001006ff087984 */ /* 0x001e220008000c00 */
[----:B------:R-:W-:Y:S01]  /*07d0*/  UIADD3 UR4, UPT, UPT, UR4, 0x8, URZ ;  /* 0x0000000804047890 */ /* 0x000fe2000fffe0ff */
[----:B--2---:R-:W-:-:S04]  /*07e0*/  FFMA R15, R12, R4, R15 ;  /* 0x000000040c0f7223 */ /* 0x004fc8000000000f */
[----:B---3--:R-:W-:-:S04]  /*07f0*/  FFMA R14, R14, R5, R15 ;  /* 0x000000050e0e7223 */ /* 0x008fc8000000000f */
[----:B----4-:R-:W-:-:S04]  /*0800*/  FFMA R13, R13, R6, R14 ;  /* 0x000000060d0d7223 */ /* 0x010fc8000000000e */
[----:B-----5:R-:W-:-:S04]  /*0810*/  FFMA R18, R18, R7, R13 ;  /* 0x0000000712127223 */ /* 0x020fc8000000000d */
[----:B0-----:R-:W-:-:S04]  /*0820*/  FFMA R17, R17, R8, R18 ;  /* 0x0000000811117223 */ /* 0x001fc80000000012 */
[----:B------:R-:W-:-:S04]  /*0830*/  FFMA R9, R20, R9, R17 ;  /* 0x0000000914097223 */ /* 0x000fc80000000011 */
[----:B------:R-:W-:-:S04]  /*0840*/  FFMA R10, R24, R10, R9 ;  /* 0x0000000a180a7223 */ /* 0x000fc80000000009 */
[----:B------:R-:W-:-:S07]  /*0850*/  FFMA R15, R27, R11, R10 ;  /* 0x0000000b1b0f7223 */ /* 0x000fce000000000a */
.L_x_5:
[----:B------:R-:W-:Y:S05]  /*0860*/  BRA.U !UP1, `(.L_x_2) ;  /* 0x00000001098c7547 */ /* 0x000fea000b800000 */
[----:B------:R-:W-:Y:S02]  /*0870*/  UISETP.GE.U32.AND UP0, UPT, UR8, 0x4, UPT ;  /* 0x000000040800788c */ /* 0x000fe4000bf06070 */
[----:B------:R-:W-:-:S04]  /*0880*/  ULOP3.LUT UR6, UR12, 0x3, URZ, 0xc0, !UPT ;  /* 0x000000030c067892 */ /* 0x000fc8000f8ec0ff */
[----:B------:R-:W-:-:S03]  /*0890*/  UISETP.NE.AND UP1, UPT, UR6, URZ, UPT ;  /* 0x000000ff0600728c */ /* 0x000fc6000bf25270 */
[----:B------:R-:W-:Y:S08]  /*08a0*/  BRA.U !UP0, `(.L_x_6) ;  /* 0x0000000108447547 */ /* 0x000ff0000b800000 */
[----:B------:R-:W0:Y:S01]  /*08b0*/  LDC.64 R4, c[0x0][0x3b0] ;  /* 0x0000ec00ff047b82 */ /* 0x000e220000000a00 */
[----:B------:R-:W-:-:S04]  /*08c0*/  IMAD R9, R2, UR4, R0 ;  /* 0x0000000402097c24 */ /* 0x000fc8000f8e0200 */
[----:B0-----:R-:W-:-:S04]  /*08d0*/  IMAD.WIDE R8, R9, 0x4, R4 ;  /* 0x0000000409087825 */ /* 0x001fc800078e0204 */
[C---:B------:R-:W-:Y:S02]  /*08e0*/  IMAD.WIDE R10, R2.reuse, 0x4, R8 ;  /* 0x00000004020a7825 */ /* 0x040fe400078e0208 */
[----:B------:R-:W2:Y:S02]  /*08f0*/  LDG.E R8, desc[UR10][R8.64] ;  /* 0x0000000a08087981 */ /* 0x000ea4000c1e1900 */
[C---:B------:R-:W-:Y:S02]  /*0900*/  IMAD.WIDE R12, R2.reuse, 0x4, R10 ;  /* 0x00000004020c7825 */ /* 0x040fe400078e020a */
[----:B------:R-:W3:Y:S02]  /*0910*/  LDG.E R11, desc[UR10][R10.64] ;  /* 0x0000000a0a0b7981 */ /* 0x000ee4000c1e1900 */
[----:B------:R-:W-:Y:S02]  /*0920*/  IMAD.WIDE R18, R2, 0x4, R12 ;  /* 0x0000000402127825 */ /* 0x000fe400078e020c */
[----:B------:R-:W4:Y:S04]  /*0930*/  LDG.E R12, desc[UR10][R12.64] ;  /* 0x0000000a0c0c7981 */ /* 0x000f28000c1e1900 */
[----:B------:R-:W5:Y:S01]  /*0940*/  LDG.E R19, desc[UR10][R18.64] ;  /* 0x0000000a12137981 */ /* 0x000f62000c1e1900 */
[----:B------:R-:W-:-:S02]  /*0950*/  ULEA UR8, UR4, UR5, 0x2 ;  /* 0x0000000504087291 */ /* 0x000fc4000f8e10ff */
[----:B------:R-:W-:-:S07]  /*0960*/  UIADD3 UR4, UPT, UPT, UR4, 0x4, URZ ;  /* 0x0000000404047890 */ /* 0x000fce000fffe0ff */
[----:B------:R-:W2:Y:S02]  /*0970*/  LDS.128 R4, [UR8] ;  /* 0x00000008ff047984 */ /* 0x000ea40008000c00 */
[----:B--2---:R-:W-:-:S04]  /*0980*/  FFMA R4, R8, R4, R15 ;  /* 0x0000000408047223 */ /* 0x004fc8000000000f */
[----:B---3--:R-:W-:-:S04]  /*0990*/  FFMA R5, R11, R5, R4 ;  /* 0x000000050b057223 */ /* 0x008fc80000000004 */
[----:B----4-:R-:W-:-:S04]  /*09a0*/  FFMA R6, R12, R6, R5 ;  /* 0x000000060c067223 */ /* 0x010fc80000000005 */
[----:B-----5:R-:W-:-:S07]  /*09b0*/  FFMA R15, R19, R7, R6 ;  /* 0x00000007130f7223 */ /* 0x020fce0000000006 */
.L_x_6:
[----:B------:R-:W-:Y:S05]  /*09c0*/  BRA.U !UP1, `(.L_x_2) ;  /* 0x0000000109347547 */ /* 0x000fea000b800000 */
[----:B------:R-:W1:Y:S01]  /*09d0*/  LDC.64 R6, c[0x0][0x3b0] ;  /* 0x0000ec00ff067b82 */ /* 0x000e620000000a00 */
[----:B------:R-:W-:Y:S01]  /*09e0*/  IMAD R9, R2, UR4, R0 ;  /* 0x0000000402097c24 */ /* 0x000fe2000f8e0200 */
[----:B------:R-:W-:Y:S02]  /*09f0*/  ULEA UR8, UR4, UR5, 0x2 ;  /* 0x0000000504087291 */ /* 0x000fe4000f8e10ff */
[----:B------:R-:W-:-:S12]  /*0a00*/  UIADD3 UR6, UPT, UPT, -UR6, URZ, URZ ;  /* 0x000000ff06067290 */ /* 0x000fd8000fffe1ff */
.L_x_7:
[C---:B-1----:R-:W-:Y:S01]  /*0a10*/  IMAD.WIDE R4, R9.reuse, 0x4, R6 ;  /* 0x0000000409047825 */ /* 0x042fe200078e0206 */
[----:B0-----:R-:W0:Y:S05]  /*0a20*/  LDS R8, [UR8] ;  /* 0x00000008ff087984 */ /* 0x001e2a0008000800 */
[----:B------:R-:W0:Y:S01]  /*0a30*/  LDG.E R4, desc[UR10][R4.64] ;  /* 0x0000000a04047981 */ /* 0x000e22000c1e1900 */
[----:B------:R-:W-:Y:S01]  /*0a40*/  UIADD3 UR6, UPT, UPT, UR6, 0x1, URZ ;  /* 0x0000000106067890 */ /* 0x000fe2000fffe0ff */
[----:B------:R-:W-:Y:S01]  /*0a50*/  IADD3 R9, PT, PT, R9, R2, RZ ;  /* 0x0000000209097210 */ /* 0x000fe20007ffe0ff */
[----:B------:R-:W-:Y:S02]  /*0a60*/  UIADD3 UR8, UPT, UPT, UR8, 0x4, URZ ;  /* 0x0000000408087890 */ /* 0x000fe4000fffe0ff */
[----:B------:R-:W-:Y:S01]  /*0a70*/  UISETP.NE.AND UP0, UPT, UR6, URZ, UPT ;  /* 0x000000ff0600728c */ /* 0x000fe2000bf05270 */
[----:B0-----:R-:W-:-:S08]  /*0a80*/  FFMA R15, R4, R8, R15 ;  /* 0x00000008040f7223 */ /* 0x001fd0000000000f */
[----:B------:R-:W-:Y:S05]  /*0a90*/  BRA.U UP0, `(.L_x_7) ;  /* 0xfffffffd00dc7547 */ /* 0x000fea000b83ffff */
.L_x_2:
[----:B------:R-:W1:Y:S02]  /*0aa0*/  LDC.64 R4, c[0x0][0x3d0] ;  /* 0x0000f400ff047b82 */ /* 0x000e640000000a00 */
[----:B-1----:R-:W-:-:S06]  /*0ab0*/  IMAD.WIDE R4, R0, 0x4, R4 ;  /* 0x0000000400047825 */ /* 0x002fcc00078e0204 */
[----:B------:R-:W2:Y:S02]  /*0ac0*/  LDG.E R4, desc[UR10][R4.64] ;  /* 0x0000000a04047981 */ /* 0x000ea4000c1e1900 */
[----:B--2---:R-:W-:-:S04]  /*0ad0*/  FSETP.GT.AND P2, PT, R4, RZ, PT ;  /* 0x000000ff0400720b */ /* 0x004fc80003f44000 */
[----:B------:R-:W-:-:S05]  /*0ae0*/  FSEL R15, R15, RZ, P2 ;  /* 0x000000ff0f0f7208 */ /* 0x000fca0001000000 */
[----:B------:R1:W-:Y:S04]  /*0af0*/  STS [R16], R15 ;  /* 0x0000000f10007388 */ /* 0x0003e80000000800 */
.L_x_1:
[----:B------:R-:W-:Y:S05]  /*0b00*/  BSYNC.RECONVERGENT B0 ;  /* 0x0000000000007941 */ /* 0x000fea0003800200 */
.L_x_0:
[----:B------:R-:W2:Y:S01]  /*0b10*/  LDC R4, c[0x0][0x3e0] ;  /* 0x0000f800ff047b82 */ /* 0x000ea20000000800 */
[----:B------:R-:W-:Y:S01]  /*0b20*/  LEA R5, R2, UR7, 0x2 ;  /* 0x0000000702057c11 */ /* 0x000fe2000f8e10ff */
[----:B------:R-:W-:Y:S03]  /*0b30*/  BSSY.RECONVERGENT B0, `(.L_x_8) ;  /* 0x00000b1000007945 */ /* 0x000fe60003800200 */
[----:B------:R-:W-:-:S03]  /*0b40*/  LEA R5, R0, R5, 0x2 ;  /* 0x0000000500057211 */ /* 0x000fc600078e10ff */
[----:B------:R-:W-:Y:S01]  /*0b50*/  BAR.SYNC.DEFER_BLOCKING 0x0 ;  /* 0x0000000000007b1d */ /* 0x000fe20000010000 */
[----:B--2---:R-:W-:-:S13]  /*0b60*/  ISETP.GE.AND P2, PT, R0, R4, PT ;  /* 0x000000040000720c */ /* 0x004fda0003f46270 */
[----:B------:R-:W-:Y:S05]  /*0b70*/  @P2 BRA `(.L_x_9) ;  /* 0x0000000800b02947 */ /* 0x000fea0003800000 */
[----:B------:R-:W-:Y:S01]  /*0b80*/  ISETP.GE.AND P3, PT, R2, 0x1, PT ;  /* 0x000000010200780c */ /* 0x000fe20003f66270 */
[----:B------:R-:W-:-:S12]  /*0b90*/  HFMA2 R12, -RZ, RZ, 0, 0 ;  /* 0x00000000ff0c7431 */ /* 0x000fd800000001ff */
[----:B------:R-:W-:Y:S05]  /*0ba0*/  @!P3 BRA `(.L_x_10) ;  /* 0x00000008008cb947 */ /* 0x000fea0003800000 */
[C---:B------:R-:W-:Y:S02]  /*0bb0*/  IADD3 R6, PT, PT, R2.reuse, -0x1, RZ ;  /* 0xffffffff02067810 */ /* 0x040fe40007ffe0ff */
[----:B------:R-:W-:Y:S02]  /*0bc0*/  LOP3.LUT R7, R2, 0xf, RZ, 0xc0, !PT ;  /* 0x0000000f02077812 */ /* 0x000fe400078ec0ff */
[----:B------:R-:W-:Y:S02]  /*0bd0*/  ISETP.GE.U32.AND P4, PT, R6, 0xf, PT ;  /* 0x0000000f0600780c */ /* 0x000fe40003f86070 */
[----:B------:R-:W-:Y:S02]  /*0be0*/  ISETP.NE.AND P3, PT, R7, RZ, PT ;  /* 0x000000ff0700720c */ /* 0x000fe40003f65270 */
[----:B------:R-:W-:Y:S02]  /*0bf0*/  MOV R12, RZ ;  /* 0x000000ff000c7202 */ /* 0x000fe40000000f00 */
[----:B0-----:R-:W-:-:S07]  /*0c00*/  MOV R8, RZ ;  /* 0x000000ff00087202 */ /* 0x001fce0000000f00 */
[----:B------:R-:W-:Y:S05]  /*0c10*/  @!P4 BRA `(.L_x_11) ;  /* 0x00000004002cc947 */ /* 0x000fea0003800000 */
[----:B------:R-:W-:Y:S01]  /*0c20*/  LOP3.LUT R8, R2, 0x7ffffff0, RZ, 0xc0, !PT ;  /* 0x7ffffff002087812 */ /* 0x000fe200078ec0ff */
[----:B------:R-:W-:Y:S01]  /*0c30*/  UIADD3 UR4, UPT, UPT, UR7, 0x20, URZ ;  /* 0x0000002007047890 */ /* 0x000fe2000fffe0ff */
[----:B------:R-:W-:Y:S02]  /*0c40*/  MOV R12, RZ ;  /* 0x000000ff000c7202 */ /* 0x000fe40000000f00 */
[----:B------:R-:W-:Y:S02]  /*0c50*/  MOV R6, R0 ;  /* 0x0000000000067202 */ /* 0x000fe40000000f00 */
[----:B------:R-:W-:-:S07]  /*0c60*/  IADD3 R9, PT, PT, -R8, RZ, RZ ;  /* 0x000000ff08097210 */ /* 0x000fce0007ffe1ff */
.L_x_12:
[----:B-1----:R-:W0:Y:S01]  /*0c70*/  LDC.64 R14, c[0x0][0x3a0] ;  /* 0x0000e800ff0e7b82 */ /* 0x002e220000000a00 */
[----:B------:R-:W-:Y:S04]  /*0c80*/  LDS R11, [UR4+-0x1c] ;  /* 0xffffe404ff0b7984 */ /* 0x000fe80008000800 */
[----:B------:R-:W-:Y:S04]  /*0c90*/  LDS R20, [UR4+-0x18] ;  /* 0xffffe804ff147984 */ /* 0x000fe80008000800 */
[----:B------:R-:W-:Y:S01]  /*0ca0*/  LDS R28, [UR4+-0x8] ;  /* 0xfffff804ff1c7984 */ /* 0x000fe20008000800 */
[----:B0-----:R-:W-:-:S05]  /*0cb0*/  IMAD.WIDE R14, R6, 0x4, R14 ;  /* 0x00000004060e7825 */ /* 0x001fca00078e020e */
[----:B------:R0:W2:Y:S01]  /*0cc0*/  LDG.E R13, desc[UR10][R14.64] ;  /* 0x0000000a0e0d7981 */ /* 0x0000a2000c1e1900 */
[----:B------:R-:W-:-:S05]  /*0cd0*/  IMAD.WIDE R18, R4, 0x4, R14 ;  /* 0x0000000404127825 */ /* 0x000fca00078e020e */
[----:B------:R-:W3:Y:S01]  /*0ce0*/  LDG.E R17, desc[UR10][R18.64] ;  /* 0x0000000a12117981 */ /* 0x000ee2000c1e1900 */
[----:B------:R-:W-:-:S03]  /*0cf0*/  IMAD.WIDE R22, R4, 0x4, R18 ;  /* 0x0000000404167825 */ /* 0x000fc600078e0212 */
[----:B0-----:R-:W2:Y:S04]  /*0d00*/  LDS R14, [UR4+-0x20] ;  /* 0xffffe004ff0e7984 */ /* 0x001ea80008000800 */
[----:B------:R-:W4:Y:S01]  /*0d10*/  LDG.E R25, desc[UR10][R22.64] ;  /* 0x0000000a16197981 */ /* 0x000f22000c1e1900 */
[----:B------:R-:W-:-:S05]  /*0d20*/  IMAD.WIDE R26, R4, 0x4, R22 ;  /* 0x00000004041a7825 */ /* 0x000fca00078e0216 */
[----:B------:R0:W5:Y:S02]  /*0d30*/  LDG.E R10, desc[UR10][R26.64] ;  /* 0x0000000a1a0a7981 */ /* 0x000164000c1e1900 */
[----:B0-----:R-:W-:-:S05]  /*0d40*/  IMAD.WIDE R26, R4, 0x4, R26 ;  /* 0x00000004041a7825 */ /* 0x001fca00078e021a */
        /* <DEDUP_REMOVED lines=9> */
[----:B0-----:R-:W-:-:S04]  /*0de0*/  IMAD.WIDE R26, R4, 0x4, R26 ;  /* 0x00000004041a7825 */ /* 0x001fc800078e021a */
[----:B--2---:R-:W-:Y:S01]  /*0df0*/  FFMA R14, R13, R14, R12 ;  /* 0x0000000e0d0e7223 */ /* 0x004fe2000000000c */
[----:B------:R-:W-:-:S04]  /*0e00*/  IMAD.WIDE R12, R4, 0x4, R26 ;  /* 0x00000004040c7825 */ /* 0x000fc800078e021a */
[----:B---3--:R-:W-:Y:S01]  /*0e10*/  FFMA R17, R17, R11, R14 ;  /* 0x0000000b11117223 */ /* 0x008fe2000000000e */
[C---:B------:R-:W-:Y:S01]  /*0e20*/  IMAD.WIDE R14, R4.reuse, 0x4, R12 ;  /* 0x00000004040e7825 */ /* 0x040fe200078e020c */
[----:B------:R-:W2:Y:S04]  /*0e30*/  LDG.E R11, desc[UR10][R26.64] ;  /* 0x0000000a1a0b7981 */ /* 0x000ea8000c1e1900 */
[----:B------:R0:W3:Y:S04]  /*0e40*/  LDG.E R23, desc[UR10][R12.64] ;  /* 0x0000000a0c177981 */ /* 0x0000e8000c1e1900 */
[----:B------:R1:W3:Y:S01]  /*0e50*/  LDG.E R26, desc[UR10][R14.64] ;  /* 0x0000000a0e1a7981 */ /* 0x0002e2000c1e1900 */
[----:B0-----:R-:W-:-:S04]  /*0e60*/  IMAD.WIDE R12, R4, 0x4, R14 ;  /* 0x00000004040c7825 */ /* 0x001fc800078e020e */
[----:B----4-:R-:W-:Y:S01]  /*0e70*/  FFMA R25, R25, R20, R17 ;  /* 0x0000001419197223 */ /* 0x010fe20000000011 */
[----:B------:R-:W5:Y:S01]  /*0e80*/  LDS R27, [UR4+-0x14] ;  /* 0xffffec04ff1b7984 */ /* 0x000f620008000800 */
[----:B-1----:R-:W-:-:S03]  /*0e90*/  IMAD.WIDE R14, R4, 0x4, R12 ;  /* 0x00000004040e7825 */ /* 0x002fc600078e020c */
[----:B------:R-:W4:Y:S04]  /*0ea0*/  LDG.E R13, desc[UR10][R12.64] ;  /* 0x0000000a0c0d7981 */ /* 0x000f28000c1e1900 */
[----:B------:R0:W4:Y:S02]  /*0eb0*/  LDG.E R12, desc[UR10][R14.64] ;  /* 0x0000000a0e0c7981 */ /* 0x000124000c1e1900 */
[----:B0-----:R-:W-:-:S05]  /*0ec0*/  IMAD.WIDE R14, R4, 0x4, R14 ;  /* 0x00000004040e7825 */ /* 0x001fca00078e020e */
[----:B------:R0:W4:Y:S02]  /*0ed0*/  LDG.E R17, desc[UR10][R14.64] ;  /* 0x0000000a0e117981 */ /* 0x000124000c1e1900 */
[----:B0-----:R-:W-:-:S05]  /*0ee0*/  IMAD.WIDE R14, R4, 0x4, R14 ;  /* 0x00000004040e7825 */ /* 0x001fca00078e020e */
[----:B------:R0:W4:Y:S01]  /*0ef0*/  LDG.E R20, desc[UR10][R14.64] ;  /* 0x0000000a0e147981 */ /* 0x000122000c1e1900 */
[----:B-----5:R-:W-:-:S03]  /*0f00*/  FFMA R10, R10, R27, R25 ;  /* 0x0000001b0a0a7223 */ /* 0x020fc60000000019 */
[----:B------:R-:W1:Y:S04]  /*0f10*/  LDS R25, [UR4+-0x10] ;  /* 0xfffff004ff197984 */ /* 0x000e680008000800 */
[----:B------:R-:W5:Y:S04]  /*0f20*/  LDS R27, [UR4+-0xc] ;  /* 0xfffff404ff1b7984 */ /* 0x000f680008000800 */
[----:B0-----:R-:W-:Y:S04]  /*0f30*/  LDS R14, [UR4+0x8] ;  /* 0x00000804ff0e7984 */ /* 0x001fe80008000800 */
[----:B------:R-:W-:Y:S01]  /*0f40*/  LDS R15, [UR4+0xc] ;  /* 0x00000c04ff0f7984 */ /* 0x000fe20008000800 */
[----:B-1----:R-:W-:-:S03]  /*0f50*/  FFMA R25, R21, R25, R10 ;  /* 0x0000001915197223 */ /* 0x002fc6000000000a */
[----:B------:R-:W0:Y:S01]  /*0f60*/  LDS R21, [UR4+-0x4] ;  /* 0xfffffc04ff157984 */ /* 0x000e220008000800 */
[----:B-----5:R-:W-:-:S03]  /*0f70*/  FFMA R25, R24, R27, R25 ;  /* 0x0000001b18197223 */ /* 0x020fc60000000019 */
[----:B------:R-:W1:Y:S04]  /*0f80*/  LDS R24, [UR4] ;  /* 0x00000004ff187984 */ /* 0x000e680008000800 */
[----:B------:R-:W2:Y:S01]  /*0f90*/  LDS R10, [UR4+0x4] ;  /* 0x00000404ff0a7984 */ /* 0x000ea20008000800 */
[----:B------:R-:W-:-:S03]  /*0fa0*/  FFMA R25, R18, R28, R25 ;  /* 0x0000001c12197223 */ /* 0x000fc60000000019 */
[----:B------:R-:W4:Y:S01]  /*0fb0*/  LDS R18, [UR4+0x10] ;  /* 0x00001004ff127984 */ /* 0x000f220008000800 */
[----:B0-----:R-:W-:-:S03]  /*0fc0*/  FFMA R22, R22, R21, R25 ;  /* 0x0000001516167223 */ /* 0x001fc60000000019 */
[----:B------:R-:W0:Y:S01]  /*0fd0*/  LDS R21, [UR4+0x14] ;  /* 0x00001404ff157984 */ /* 0x000e220008000800 */
[----:B-1----:R-:W-:-:S03]  /*0fe0*/  FFMA R24, R19, R24, R22 ;  /* 0x0000001813187223 */ /* 0x002fc60000000016 */
[----:B------:R-:W1:Y:S04]  /*0ff0*/  LDS R22, [UR4+0x18] ;  /* 0x00001804ff167984 */ /* 0x000e680008000800 */
[----:B------:R-:W5:Y:S01]  /*1000*/  LDS R19, [UR4+0x1c] ;  /* 0x00001c04ff137984 */ /* 0x000f620008000800 */
[----:B------:R-:W-:-:S04]  /*1010*/  IADD3 R9, PT, PT, R9, 0x10, RZ ;  /* 0x0000001009097810 */ /* 0x000fc80007ffe0ff */
[----:B------:R-:W-:Y:S01]  /*1020*/  ISETP.NE.AND P4, PT, R9, RZ, PT ;  /* 0x000000ff0900720c */ /* 0x000fe20003f85270 */
[----:B------:R-:W-:Y:S01]  /*1030*/  UIADD3 UR4, UPT, UPT, UR4, 0x40, URZ ;  /* 0x0000004004047890 */ /* 0x000fe2000fffe0ff */
[----:B------:R-:W-:Y:S01]  /*1040*/  LEA R6, R4, R6, 0x4 ;  /* 0x0000000604067211 */ /* 0x000fe200078e20ff */
[----:B--2---:R-:W-:-:S04]  /*1050*/  FFMA R10, R11, R10, R24 ;  /* 0x0000000a0b0a7223 */ /* 0x004fc80000000018 */
[----:B---3--:R-:W-:-:S04]  /*1060*/  FFMA R23, R23, R14, R10 ;  /* 0x0000000e17177223 */ /* 0x008fc8000000000a */
[----:B------:R-:W-:-:S04]  /*1070*/  FFMA R26, R26, R15, R23 ;  /* 0x0000000f1a1a7223 */ /* 0x000fc80000000017 */
[----:B----4-:R-:W-:-:S04]  /*1080*/  FFMA R13, R13, R18, R26 ;  /* 0x000000120d0d7223 */ /* 0x010fc8000000001a */
[----:B0-----:R-:W-:-:S04]  /*1090*/  FFMA R12, R12, R21, R13 ;  /* 0x000000150c0c7223 */ /* 0x001fc8000000000d */
[----:B-1----:R-:W-:-:S04]  /*10a0*/  FFMA R17, R17, R22, R12 ;  /* 0x0000001611117223 */ /* 0x002fc8000000000c */
[----:B-----5:R-:W-:Y:S01]  /*10b0*/  FFMA R12, R20, R19, R17 ;  /* 0x00000013140c7223 */ /* 0x020fe20000000011 */
[----:B------:R-:W-:Y:S06]  /*10c0*/  @P4 BRA `(.L_x_12) ;  /* 0xfffffff800e84947 */ /* 0x000fec000383ffff */
.L_x_11:
[----:B------:R-:W-:Y:S05]  /*10d0*/  @!P3 BRA `(.L_x_10) ;  /* 0x000000040040b947 */ /* 0x000fea0003800000 */
[----:B------:R-:W-:Y:S02]  /*10e0*/  ISETP.GE.U32.AND P3, PT, R7, 0x8, PT ;  /* 0x000000080700780c */ /* 0x000fe40003f66070 */
[----:B------:R-:W-:-:S04]  /*10f0*/  LOP3.LUT R24, R2, 0x7, RZ, 0xc0, !PT ;  /* 0x0000000702187812 */ /* 0x000fc800078ec0ff */
[----:B------:R-:W-:-:S07]  /*1100*/  ISETP.NE.AND P4, PT, R24, RZ, PT ;  /* 0x000000ff1800720c */ /* 0x000fce0003f85270 */
[----:B------:R-:W-:Y:S06]  /*1110*/  @!P3 BRA `(.L_x_13) ;  /* 0x000000000090b947 */ /* 0x000fec0003800000 */
[----:B------:R-:W0:Y:S01]  /*1120*/  LDC.64 R26, c[0x0][0x3a0] ;  /* 0x0000e800ff1a7b82 */ /* 0x000e220000000a00 */
[----:B------:R-:W-:-:S04]  /*1130*/  IMAD R7, R8, R4, R0 ;  /* 0x0000000408077224 */ /* 0x000fc800078e0200 */
[----:B0-----:R-:W-:-:S05]  /*1140*/  IMAD.WIDE R26, R7, 0x4, R26 ;  /* 0x00000004071a7825 */ /* 0x001fca00078e021a */
[----:B------:R0:W2:Y:S01]  /*1150*/  LDG.E R13, desc[UR10][R26.64] ;  /* 0x0000000a1a0d7981 */ /* 0x0000a2000c1e1900 */
[----:B------:R-:W-:-:S05]  /*1160*/  IMAD.WIDE R28, R4, 0x4, R26 ;  /* 0x00000004041c7825 */ /* 0x000fca00078e021a */
[----:B------:R-:W3:Y:S01]  /*1170*/  LDG.E R9, desc[UR10][R28.64] ;  /* 0x0000000a1c097981 */ /* 0x000ee2000c1e1900 */
[----:B------:R-:W-:-:S05]  /*1180*/  IMAD.WIDE R22, R4, 0x4, R28 ;  /* 0x0000000404167825 */ /* 0x000fca00078e021c */
[----:B------:R4:W5:Y:S01]  /*1190*/  LDG.E R17, desc[UR10][R22.64] ;  /* 0x0000000a16117981 */ /* 0x000962000c1e1900 */
[----:B------:R-:W-:-:S04]  /*11a0*/  IMAD.WIDE R10, R4, 0x4, R22 ;  /* 0x00000004040a7825 */ /* 0x000fc800078e0216 */
[C---:B-1----:R-:W-:Y:S02]  /*11b0*/  IMAD.WIDE R14, R4.reuse, 0x4, R10 ;  /* 0x00000004040e7825 */ /* 0x042fe400078e020a */
[----:B------:R-:W5:Y:S02]  /*11c0*/  LDG.E R10, desc[UR10][R10.64] ;  /* 0x0000000a0a0a7981 */ /* 0x000f64000c1e1900 */
[C---:B------:R-:W-:Y:S02]  /*11d0*/  IMAD.WIDE R6, R4.reuse, 0x4, R14 ;  /* 0x0000000404067825 */ /* 0x040fe400078e020e */
[----:B------:R1:W5:Y:S02]  /*11e0*/  LDG.E R14, desc[UR10][R14.64] ;  /* 0x0000000a0e0e7981 */ /* 0x000364000c1e1900 */
[C---:B------:R-:W-:Y:S02]  /*11f0*/  IMAD.WIDE R18, R4.reuse, 0x4, R6 ;  /* 0x0000000404127825 */ /* 0x040fe400078e0206 */
[----:B------:R1:W5:Y:S02]  /*1200*/  LDG.E R6, desc[UR10][R6.64] ;  /* 0x0000000a06067981 */ /* 0x000364000c1e1900 */
[----:B------:R-:W-:-:S02]  /*1210*/  IMAD.WIDE R20, R4, 0x4, R18 ;  /* 0x0000000404147825 */ /* 0x000fc400078e0212 */
[----:B------:R-:W5:Y:S04]  /*1220*/  LDG.E R18, desc[UR10][R18.64] ;  /* 0x0000000a12127981 */ /* 0x000f68000c1e1900 */
[----:B------:R-:W5:Y:S01]  /*1230*/  LDG.E R20, desc[UR10][R20.64] ;  /* 0x0000000a14147981 */ /* 0x000f62000c1e1900 */
[----:B------:R-:W-:-:S05]  /*1240*/  LEA R25, R8, UR7, 0x2 ;  /* 0x0000000708197c11 */ /* 0x000fca000f8e10ff */
[----:B0-----:R-:W2:Y:S04]  /*1250*/  LDS R26, [R25] ;  /* 0x00000000191a7984 */ /* 0x001ea80000000800 */
[----:B----4-:R-:W3:Y:S04]  /*1260*/  LDS R22, [R25+0x4] ;  /* 0x0000040019167984 */ /* 0x010ee80000000800 */
[----:B------:R-:W5:Y:S04]  /*1270*/  LDS R27, [R25+0x8] ;  /* 0x00000800191b7984 */ /* 0x000f680000000800 */
[----:B------:R-:W0:Y:S04]  /*1280*/  LDS R28, [R25+0xc] ;  /* 0x00000c00191c7984 */ /* 0x000e280000000800 */
[----:B-1----:R-:W1:Y:S04]  /*1290*/  LDS R15, [R25+0x10] ;  /* 0x00001000190f7984 */ /* 0x002e680000000800 */
[----:B------:R-:W4:Y:S04]  /*12a0*/  LDS R11, [R25+0x14] ;  /* 0x00001400190b7984 */ /* 0x000f280000000800 */
[----:B------:R-:W4:Y:S04]  /*12b0*/  LDS R7, [R25+0x18] ;  /* 0x0000180019077984 */ /* 0x000f280000000800 */
[----:B------:R-:W4:Y:S01]  /*12c0*/  LDS R23, [R25+0x1c] ;  /* 0x00001c0019177984 */ /* 0x000f220000000800 */
[----:B------:R-:W-:Y:S01]  /*12d0*/  IADD3 R8, PT, PT, R8, 0x8, RZ ;  /* 0x0000000808087810 */ /* 0x000fe20007ffe0ff */
[----:B--2---:R-:W-:-:S04]  /*12e0*/  FFMA R26, R13, R26, R12 ;  /* 0x0000001a0d1a7223 */ /* 0x004fc8000000000c */
[----:B---3--:R-:W-:-:S04]  /*12f0*/  FFMA R22, R9, R22, R26 ;  /* 0x0000001609167223 */ /* 0x008fc8000000001a */
[----:B-----5:R-:W-:-:S04]  /*1300*/  FFMA R17, R17, R27, R22 ;  /* 0x0000001b11117223 */ /* 0x020fc80000000016 */
[----:B0-----:R-:W-:-:S04]  /*1310*/  FFMA R17, R10, R28, R17 ;  /* 0x0000001c0a117223 */ /* 0x001fc80000000011 */
[----:B-1----:R-:W-:-:S04]  /*1320*/  FFMA R15, R14, R15, R17 ;  /* 0x0000000f0e0f7223 */ /* 0x002fc80000000011 */
[----:B----4-:R-:W-:-:S04]  /*1330*/  FFMA R11, R6, R11, R15 ;  /* 0x0000000b060b7223 */ /* 0x010fc8000000000f */
[----:B------:R-:W-:-:S04]  /*1340*/  FFMA R7, R18, R7, R11 ;  /* 0x0000000712077223 */ /* 0x000fc8000000000b */
[----:B------:R-:W-:-:S07]  /*1350*/  FFMA R12, R20, R23, R7 ;  /* 0x00000017140c7223 */ /* 0x000fce0000000007 */
.L_x_13:
[----:B------:R-:W-:Y:S05]  /*1360*/  @!P4 BRA `(.L_x_10) ;  /* 0x00000000009cc947 */ /* 0x000fea0003800000 */
[----:B------:R-:W-:Y:S02]  /*1370*/  ISETP.GE.U32.AND P3, PT, R24, 0x4, PT ;  /* 0x000000041800780c */ /* 0x000fe40003f66070 */
[----:B------:R-:W-:-:S04]  /*1380*/  LOP3.LUT R9, R2, 0x3, RZ, 0xc0, !PT ;  /* 0x0000000302097812 */ /* 0x000fc800078ec0ff */
[----:B------:R-:W-:-:S07]  /*1390*/  ISETP.NE.AND P4, PT, R9, RZ, PT ;  /* 0x000000ff0900720c */ /* 0x000fce0003f85270 */
[----:B------:R-:W-:Y:S06]  /*13a0*/  @!P3 BRA `(.L_x_14) ;  /* 0x000000000050b947 */ /* 0x000fec0003800000 */
[----:B------:R-:W0:Y:S01]  /*13b0*/  LDC.64 R6, c[0x0][0x3a0] ;  /* 0x0000e800ff067b82 */ /* 0x000e220000000a00 */
[----:B------:R-:W-:-:S04]  /*13c0*/  IMAD R11, R8, R4, R0 ;  /* 0x00000004080b7224 */ /* 0x000fc800078e0200 */
[----:B0-----:R-:W-:-:S04]  /*13d0*/  IMAD.WIDE R6, R11, 0x4, R6 ;  /* 0x000000040b067825 */ /* 0x001fc800078e0206 */
[C---:B------:R-:W-:Y:S02]  /*13e0*/  IMAD.WIDE R10, R4.reuse, 0x4, R6 ;  /* 0x00000004040a7825 */ /* 0x040fe400078e0206 */
[----:B------:R-:W2:Y:S02]  /*13f0*/  LDG.E R7, desc[UR10][R6.64] ;  /* 0x0000000a06077981 */ /* 0x000ea4000c1e1900 */
[C---:B-1----:R-:W-:Y:S02]  /*1400*/  IMAD.WIDE R14, R4.reuse, 0x4, R10 ;  /* 0x00000004040e7825 */ /* 0x042fe400078e020a */
[----:B------:R-:W3:Y:S02]  /*1410*/  LDG.E R10, desc[UR10][R10.64] ;  /* 0x0000000a0a0a7981 */ /* 0x000ee4000c1e1900 */
[----:B------:R-:W-:Y:S02]  /*1420*/  IMAD.WIDE R18, R4, 0x4, R14 ;  /* 0x0000000404127825 */ /* 0x000fe400078e020e */
[----:B------:R-:W4:Y:S04]  /*1430*/  LDG.E R14, desc[UR10][R14.64] ;  /* 0x0000000a0e0e7981 */ /* 0x000f28000c1e1900 */
[----:B------:R-:W5:Y:S01]  /*1440*/  LDG.E R18, desc[UR10][R18.64] ;  /* 0x0000000a12127981 */ /* 0x000f62000c1e1900 */
[----:B------:R-:W-:-:S02]  /*1450*/  LEA R13, R8, UR7, 0x2 ;  /* 0x00000007080d7c11 */ /* 0x000fc4000f8e10ff */
[----:B------:R-:W-:-:S03]  /*1460*/  IADD3 R8, PT, PT, R8, 0x4, RZ ;  /* 0x0000000408087810 */ /* 0x000fc60007ffe0ff */
[----:B------:R-:W2:Y:S04]  /*1470*/  LDS R17, [R13] ;  /* 0x000000000d117984 */ /* 0x000ea80000000800 */
[----:B------:R-:W3:Y:S04]  /*1480*/  LDS R20, [R13+0x4] ;  /* 0x000004000d147984 */ /* 0x000ee80000000800 */
[----:B------:R-:W4:Y:S04]  /*1490*/  LDS R21, [R13+0x8] ;  /* 0x000008000d157984 */ /* 0x000f280000000800 */
[----:B------:R-:W5:Y:S01]  /*14a0*/  LDS R22, [R13+0xc] ;  /* 0x00000c000d167984 */ /* 0x000f620000000800 */
[----:B--2---:R-:W-:-:S04]  /*14b0*/  FFMA R7, R7, R17, R12 ;  /* 0x0000001107077223 */ /* 0x004fc8000000000c */
[----:B---3--:R-:W-:-:S04]  /*14c0*/  FFMA R7, R10, R20, R7 ;  /* 0x000000140a077223 */ /* 0x008fc80000000007 */
[----:B----4-:R-:W-:-:S04]  /*14d0*/  FFMA R7, R14, R21, R7 ;  /* 0x000000150e077223 */ /* 0x010fc80000000007 */
[----:B-----5:R-:W-:-:S07]  /*14e0*/  FFMA R12, R18, R22, R7 ;  /* 0x00000016120c7223 */ /* 0x020fce0000000007 */
.L_x_14:
[----:B------:R-:W-:Y:S05]  /*14f0*/  @!P4 BRA `(.L_x_10) ;  /* 0x000000000038c947 */ /* 0x000fea0003800000 */
[----:B------:R-:W0:Y:S01]  /*1500*/  LDC.64 R6, c[0x0][0x3a0] ;  /* 0x0000e800ff067b82 */ /* 0x000e220000000a00 */
[C---:B------:R-:W-:Y:S01]  /*1510*/  IADD3 R10, PT, PT, R8.reuse, UR12, RZ ;  /* 0x0000000c080a7c10 */ /* 0x040fe2000fffe0ff */
[----:B------:R-:W-:Y:S01]  /*1520*/  IMAD R11, R8, R4, R0 ;  /* 0x00000004080b7224 */ /* 0x000fe200078e0200 */
[----:B------:R-:W-:Y:S02]  /*1530*/  IADD3 R13, PT, PT, -R9, RZ, RZ ;  /* 0x000000ff090d7210 */ /* 0x000fe40007ffe1ff */
[----:B------:R-:W-:-:S07]  /*1540*/  LEA R10, R10, UR5, 0x2 ;  /* 0x000000050a0a7c11 */ /* 0x000fce000f8e10ff */
.L_x_15:
[----:B0-----:R-:W-:Y:S01]  /*1550*/  IMAD.WIDE R8, R11, 0x4, R6 ;  /* 0x000000040b087825 */ /* 0x001fe200078e0206 */
[----:B------:R0:W2:Y:S05]  /*1560*/  LDS R14, [R10] ;  /* 0x000000000a0e7984 */ /* 0x0000aa0000000800 */
[----:B------:R-:W2:Y:S01]  /*1570*/  LDG.E R9, desc[UR10][R8.64] ;  /* 0x0000000a08097981 */ /* 0x000ea2000c1e1900 */
[----:B------:R-:W-:Y:S02]  /*1580*/  IADD3 R13, PT, PT, R13, 0x1, RZ ;  /* 0x000000010d0d7810 */ /* 0x000fe40007ffe0ff */
[----:B------:R-:W-:Y:S02]  /*1590*/  IADD3 R11, PT, PT, R11, R4, RZ ;  /* 0x000000040b0b7210 */ /* 0x000fe40007ffe0ff */
[----:B------:R-:W-:-:S02]  /*15a0*/  ISETP.NE.AND P3, PT, R13, RZ, PT ;  /* 0x000000ff0d00720c */ /* 0x000fc40003f65270 */
[----:B0-----:R-:W-:Y:S01]  /*15b0*/  IADD3 R10, PT, PT, R10, 0x4, RZ ;  /* 0x000000040a0a7810 */ /* 0x001fe20007ffe0ff */
[----:B--2---:R-:W-:-:S10]  /*15c0*/  FFMA R12, R9, R14, R12 ;  /* 0x0000000e090c7223 */ /* 0x004fd4000000000c */
[----:B------:R-:W-:Y:S05]  /*15d0*/  @P3 BRA `(.L_x_15) ;  /* 0xfffffffc00dc3947 */ /* 0x000fea000383ffff */
.L_x_10:
[----:B------:R-:W2:Y:S02]  /*15e0*/  LDC.64 R6, c[0x0][0x3c8] ;  /* 0x0000f200ff067b82 */ /* 0x000ea40000000a00 */
[----:B--2---:R-:W-:-:S06]  /*15f0*/  IMAD.WIDE R6, R0, 0x4, R6 ;  /* 0x0000000400067825 */ /* 0x004fcc00078e0206 */
[----:B------:R-:W2:Y:S02]  /*1600*/  LDG.E R6, desc[UR10][R6.64] ;  /* 0x0000000a06067981 */ /* 0x000ea4000c1e1900 */
[----:B--2---:R-:W-:-:S04]  /*1610*/  FSETP.GT.AND P3, PT, R6, RZ, PT ;  /* 0x000000ff0600720b */ /* 0x004fc80003f64000 */
[----:B------:R-:W-:-:S05]  /*1620*/  FSEL R12, R12, RZ, P3 ;  /* 0x000000ff0c0c7208 */ /* 0x000fca0001800000 */
[----:B------:R2:W-:Y:S04]  /*1630*/  STS [R5], R12 ;  /* 0x0000000c05007388 */ /* 0x0005e80000000800 */
.L_x_9:
[----:B------:R-:W-:Y:S05]  /*1640*/  BSYNC.RECONVERGENT B0 ;  /* 0x0000000000007941 */ /* 0x000fea0003800200 */
.L_x_8:
[----:B------:R-:W-:Y:S06]  /*1650*/  BAR.SYNC.DEFER_BLOCKING 0x0 ;  /* 0x0000000000007b1d */ /* 0x000fec0000010000 */
[----:B------:R-:W-:Y:S04]  /*1660*/  BSSY.RECONVERGENT B0, `(.L_x_16) ;  /* 0x00000c0000007945 */ /* 0x000fe80003800200 */
[----:B------:R-:W-:Y:S05]  /*1670*/  @P1 BRA `(.L_x_17) ;  /* 0x0000000800f81947 */ /* 0x000fea0003800000 */
[----:B------:R-:W-:-:S13]  /*1680*/  ISETP.GT.AND P1, PT, R2, RZ, PT ;  /* 0x000000ff0200720c */ /* 0x000fda0003f24270 */
[----:B------:R3:W4:Y:S01]  /*1690*/  @!P1 LDS R6, [R3] ;  /* 0x0000000003069984 */ /* 0x0007220000000800 */
[----:B------:R-:W-:Y:S05]  /*16a0*/  @!P1 BRA `(.L_x_18) ;  /* 0x0000000800d49947 */ /* 0x000fea0003800000 */
[----:B----4-:R-:W4:Y:S01]  /*16b0*/  LDS R6, [R3] ;  /* 0x0000000003067984 */ /* 0x010f220000000800 */
[----:B------:R-:W4:Y:S01]  /*16c0*/  LDCU UR4, c[0x0][0x3d8] ;  /* 0x00007b00ff0477ac */ /* 0x000f220008000800 */
[C---:B------:R-:W-:Y:S01]  /*16d0*/  IADD3 R7, PT, PT, R2.reuse, -0x1, RZ ;  /* 0xffffffff02077810 */ /* 0x040fe20007ffe0ff */
[----:B------:R-:W-:Y:S01]  /*16e0*/  HFMA2 R9, -RZ, RZ, 0, 0 ;  /* 0x00000000ff097431 */ /* 0x000fe200000001ff */
[----:B------:R-:W-:Y:S01]  /*16f0*/  LOP3.LUT R14, R2, 0xf, RZ, 0xc0, !PT ;  /* 0x0000000f020e7812 */ /* 0x000fe200078ec0ff */
[----:B0-----:R-:W-:Y:S01]  /*1700*/  IMAD R8, R0, R2, RZ ;  /* 0x0000000200087224 */ /* 0x001fe200078e02ff */
[----:B------:R-:W-:Y:S02]  /*1710*/  ISETP.GE.U32.AND P3, PT, R7, 0xf, PT ;  /* 0x0000000f0700780c */ /* 0x000fe40003f66070 */
[----:B------:R-:W-:Y:S01]  /*1720*/  ISETP.NE.AND P1, PT, R14, RZ, PT ;  /* 0x000000ff0e00720c */ /* 0x000fe20003f25270 */
[----:B----4-:R-:W-:-:S10]  /*1730*/  FMUL R7, R6, UR4 ;  /* 0x0000000406077c20 */ /* 0x010fd40008400000 */
[----:B------:R-:W-:Y:S05]  /*1740*/  @!P3 BRA `(.L_x_19) ;  /* 0x000000040048b947 */ /* 0x000fea0003800000 */
[----:B------:R-:W0:Y:S01]  /*1750*/  LDCU.64 UR4, c[0x0][0x3d0] ;  /* 0x00007a00ff0477ac */ /* 0x000e220008000a00 */
[----:B------:R-:W-:Y:S02]  /*1760*/  LOP3.LUT R9, R2, 0x7ffffff0, RZ, 0xc0, !PT ;  /* 0x7ffffff002097812 */ /* 0x000fe400078ec0ff */
[----:B---3--:R-:W-:Y:S02]  /*1770*/  MOV R3, R8 ;  /* 0x0000000800037202 */ /* 0x008fe40000000f00 */
[----:B-1----:R-:W-:Y:S01]  /*1780*/  IADD3 R15, PT, PT, -R9, RZ, RZ ;  /* 0x000000ff090f7210 */ /* 0x002fe20007ffe1ff */
[----:B0-----:R-:W-:-:S04]  /*1790*/  UIADD3 UR4, UP0, UPT, UR4, 0x20, URZ ;  /* 0x0000002004047890 */ /* 0x001fc8000ff1e0ff */
[----:B------:R-:W-:Y:S02]  /*17a0*/  UIADD3.X UR5, UPT, UPT, URZ, UR5, URZ, UP0, !UPT ;  /* 0x00000005ff057290 */ /* 0x000fe400087fe4ff */
[----:B------:R-:W-:-:S04]  /*17b0*/  MOV R17, UR4 ;  /* 0x0000000400117c02 */ /* 0x000fc80008000f00 */
[----:B------:R-:W-:-:S07]  /*17c0*/  MOV R18, UR5 ;  /* 0x0000000500127c02 */ /* 0x000fce0008000f00 */
.L_x_20:
[----:B--2-4-:R-:W0:Y:S01]  /*17d0*/  LDC.64 R12, c[0x0][0x3b0] ;  /* 0x0000ec00ff0c7b82 */ /* 0x014e220000000a00 */
[----:B------:R-:W-:Y:S02]  /*17e0*/  MOV R10, R17 ;  /* 0x00000011000a7202 */ /* 0x000fe40000000f00 */
[----:B------:R-:W-:-:S05]  /*17f0*/  MOV R11, R18 ;  /* 0x00000012000b7202 */ /* 0x000fca0000000f00 */
[----:B------:R-:W2:Y:S01]  /*1800*/  LDG.E R18, desc[UR10][R10.64+-0x20] ;  /* 0xffffe00a0a127981 */ /* 0x000ea2000c1e1900 */
[----:B0-----:R-:W-:-:S05]  /*1810*/  IMAD.WIDE R12, R3, 0x4, R12 ;  /* 0x00000004030c7825 */ /* 0x001fca00078e020c */
[----:B------:R-:W2:Y:S02]  /*1820*/  LDG.E R20, desc[UR10][R12.64] ;  /* 0x0000000a0c147981 */ /* 0x000ea4000c1e1900 */
[C---:B--2---:R-:W-:Y:S02]  /*1830*/  FFMA R17, -R7.reuse, R18, R20 ;  /* 0x0000001207117223 */ /* 0x044fe40000000114 */
[----:B------:R-:W2:Y:S04]  /*1840*/  LDG.E R20, desc[UR10][R12.64+0x4] ;  /* 0x0000040a0c147981 */ /* 0x000ea8000c1e1900 */
[----:B------:R0:W-:Y:S04]  /*1850*/  STG.E desc[UR10][R12.64], R17 ;  /* 0x000000110c007986 */ /* 0x0001e8000c10190a */
[----:B------:R-:W2:Y:S02]  /*1860*/  LDG.E R18, desc[UR10][R10.64+-0x1c] ;  /* 0xffffe40a0a127981 */ /* 0x000ea4000c1e1900 */
[----:B--2---:R-:W-:-:S02]  /*1870*/  FFMA R19, -R7, R18, R20 ;  /* 0x0000001207137223 */ /* 0x004fc40000000114 */
        /* <DEDUP_REMOVED lines=8> */
[----:B------:R-:W0:Y:S04]  /*1900*/  LDG.E R20, desc[UR10][R12.64+0x10] ;  /* 0x0000100a0c147981 */ /* 0x000e28000c1e1900 */
[----:B------:R2:W-:Y:S04]  /*1910*/  STG.E desc[UR10][R12.64+0xc], R23 ;  /* 0x00000c170c007986 */ /* 0x0005e8000c10190a */
[----:B------:R-:W0:Y:S02]  /*1920*/  LDG.E R18, desc[UR10][R10.64+-0x10] ;  /* 0xfffff00a0a127981 */ /* 0x000e24000c1e1900 */
[----:B0-----:R-:W-:-:S02]  /*1930*/  FFMA R17, -R7, R18, R20 ;  /* 0x0000001207117223 */ /* 0x001fc40000000114 */
[----:B------:R-:W1:Y:S04]  /*1940*/  LDG.E R20, desc[UR10][R12.64+0x14] ;  /* 0x0000140a0c147981 */ /* 0x000e68000c1e1900 */
[----:B------:R0:W-:Y:S04]  /*1950*/  STG.E desc[UR10][R12.64+0x10], R17 ;  /* 0x000010110c007986 */ /* 0x0001e8000c10190a */
[----:B------:R-:W1:Y:S02]  /*1960*/  LDG.E R18, desc[UR10][R10.64+-0xc] ;  /* 0xfffff40a0a127981 */ /* 0x000e64000c1e1900 */
[----:B-1----:R-:W-:-:S02]  /*1970*/  FFMA R19, -R7, R18, R20 ;  /* 0x0000001207137223 */ /* 0x002fc40000000114 */
[----:B------:R-:W3:Y:S04]  /*1980*/  LDG.E R20, desc[UR10][R12.64+0x18] ;  /* 0x0000180a0c147981 */ /* 0x000ee8000c1e1900 */
[----:B------:R1:W-:Y:S04]  /*1990*/  STG.E desc[UR10][R12.64+0x14], R19 ;  /* 0x000014130c007986 */ /* 0x0003e8000c10190a */
[----:B------:R-:W3:Y:S02]  /*19a0*/  LDG.E R18, desc[UR10][R10.64+-0x8] ;  /* 0xfffff80a0a127981 */ /* 0x000ee4000c1e1900 */
[----:B---3--:R-:W-:-:S02]  /*19b0*/  FFMA R21, -R7, R18, R20 ;  /* 0x0000001207157223 */ /* 0x008fc40000000114 */
        /* <DEDUP_REMOVED lines=21> */
[----:B------:R-:W-:Y:S04]  /*1b10*/  STG.E desc[UR10][R12.64+0x2c], R23 ;  /* 0x00002c170c007986 */ /* 0x000fe8000c10190a */
        /* <DEDUP_REMOVED lines=12> */
[----:B------:R-:W2:Y:S01]  /*1be0*/  LDG.E R18, desc[UR10][R10.64+0x1c] ;  /* 0x00001c0a0a127981 */ /* 0x000ea2000c1e1900 */
[----:B------:R-:W-:-:S04]  /*1bf0*/  IADD3 R15, PT, PT, R15, 0x10, RZ ;  /* 0x000000100f0f7810 */ /* 0x000fc80007ffe0ff */
[----:B------:R-:W-:Y:S02]  /*1c00*/  ISETP.NE.AND P3, PT, R15, RZ, PT ;  /* 0x000000ff0f00720c */ /* 0x000fe40003f65270 */
[----:B0-----:R-:W-:Y:S02]  /*1c10*/  IADD3 R17, P4, PT, R10, 0x40, RZ ;  /* 0x000000400a117810 */ /* 0x001fe40007f9e0ff */
[----:B------:R-:W-:Y:S01]  /*1c20*/  IADD3 R3, PT, PT, R3, 0x10, RZ ;  /* 0x0000001003037810 */ /* 0x000fe20007ffe0ff */
[----:B--2---:R-:W-:-:S05]  /*1c30*/  FFMA R23, -R7, R18, R20 ;  /* 0x0000001207177223 */ /* 0x004fca0000000114 */
[----:B------:R4:W-:Y:S01]  /*1c40*/  STG.E desc[UR10][R12.64+0x3c], R23 ;  /* 0x00003c170c007986 */ /* 0x0009e2000c10190a */
[----:B------:R-:W-:Y:S02]  /*1c50*/  IADD3.X R18, PT, PT, RZ, R11, RZ, P4, !PT ;  /* 0x0000000bff127210 */ /* 0x000fe400027fe4ff */
[----:B------:R-:W-:Y:S05]  /*1c60*/  @P3 BRA `(.L_x_20) ;  /* 0xfffffff800d83947 */ /* 0x000fea000383ffff */
.L_x_19:
[----:B------:R-:W-:Y:S05]  /*1c70*/  @!P1 BRA `(.L_x_18) ;  /* 0x0000000400609947 */ /* 0x000fea0003800000 */
[----:B------:R-:W-:Y:S02]  /*1c80*/  ISETP.GE.U32.AND P1, PT, R14, 0x8, PT ;  /* 0x000000080e00780c */ /* 0x000fe40003f26070 */
[----:B------:R-:W-:-:S04]  /*1c90*/  LOP3.LUT R17, R2, 0x7, RZ, 0xc0, !PT ;  /* 0x0000000702117812 */ /* 0x000fc800078ec0ff */
[----:B------:R-:W-:-:S07]  /*1ca0*/  ISETP.NE.AND P3, PT, R17, RZ, PT ;  /* 0x000000ff1100720c */ /* 0x000fce0003f65270 */
[----:B------:R-:W-:Y:S06]  /*1cb0*/  @!P1 BRA `(.L_x_21) ;  /* 0x0000000000989947 */ /* 0x000fec0003800000 */
[----:B------:R-:W0:Y:S01]  /*1cc0*/  LDC.64 R10, c[0x0][0x3b0] ;  /* 0x0000ec00ff0a7b82 */ /* 0x000e220000000a00 */
[----:B---3--:R-:W-:-:S07]  /*1cd0*/  IADD3 R3, PT, PT, R8, R9, RZ ;  /* 0x0000000908037210 */ /* 0x008fce0007ffe0ff */
[----:B--2-4-:R-:W2:Y:S01]  /*1ce0*/  LDC.64 R12, c[0x0][0x3d0] ;  /* 0x0000f400ff0c7b82 */ /* 0x014ea20000000a00 */
[----:B0-----:R-:W-:-:S05]  /*1cf0*/  IMAD.WIDE R10, R3, 0x4, R10 ;  /* 0x00000004030a7825 */ /* 0x001fca00078e020a */
[----:B------:R-:W3:Y:S01]  /*1d00*/  LDG.E R18, desc[UR10][R10.64] ;  /* 0x0000000a0a127981 */ /* 0x000ee2000c1e1900 */
[----:B--2---:R-:W-:-:S05]  /*1d10*/  IMAD.WIDE.U32 R12, R9, 0x4, R12 ;  /* 0x00000004090c7825 */ /* 0x004fca00078e000c */
[----:B------:R-:W3:Y:S02]  /*1d20*/  LDG.E R14, desc[UR10][R12.64] ;  /* 0x0000000a0c0e7981 */ /* 0x000ee4000c1e1900 */
[C---:B---3--:R-:W-:Y:S02]  /*1d30*/  FFMA R3, -R7.reuse, R14, R18 ;  /* 0x0000000e07037223 */ /* 0x048fe40000000112 */
[----:B------:R-:W1:Y:S04]  /*1d40*/  LDG.E R18, desc[UR10][R10.64+0x4] ;  /* 0x0000040a0a127981 */ /* 0x000e68000c1e1900 */
[----:B------:R0:W-:Y:S04]  /*1d50*/  STG.E desc[UR10][R10.64], R3 ;  /* 0x000000030a007986 */ /* 0x0001e8000c10190a */
[----:B------:R-:W1:Y:S02]  /*1d60*/  LDG.E R14, desc[UR10][R12.64+0x4] ;  /* 0x0000040a0c0e7981 */ /* 0x000e64000c1e1900 */
[----:B-1----:R-:W-:-:S02]  /*1d70*/  FFMA R15, -R7, R14, R18 ;  /* 0x0000000e070f7223 */ /* 0x002fc40000000112 */
        /* <DEDUP_REMOVED lines=23> */
[----:B------:R-:W-:Y:S01]  /*1ef0*/  IADD3 R9, PT, PT, R9, 0x8, RZ ;  /* 0x0000000809097810 */ /* 0x000fe20007ffe0ff */
[----:B--2---:R-:W-:-:S05]  /*1f00*/  FFMA R21, -R7, R14, R18 ;  /* 0x0000000e07157223 */ /* 0x004fca0000000112 */
[----:B------:R0:W-:Y:S02]  /*1f10*/  STG.E desc[UR10][R10.64+0x1c], R21 ;  /* 0x00001c150a007986 */ /* 0x0001e4000c10190a */
.L_x_21:
[----:B------:R-:W-:Y:S05]  /*1f20*/  @!P3 BRA `(.L_x_18) ;  /* 0x0000000000b4b947 */ /* 0x000fea0003800000 */
[----:B------:R-:W-:Y:S02]  /*1f30*/  ISETP.GE.U32.AND P1, PT, R17, 0x4, PT ;  /* 0x000000041100780c */ /* 0x000fe40003f26070 */
[----:B--2-4-:R-:W-:-:S04]  /*1f40*/  LOP3.LUT R12, R2, 0x3, RZ, 0xc0, !PT ;  /* 0x00000003020c7812 */ /* 0x014fc800078ec0ff */
[----:B------:R-:W-:-:S07]  /*1f50*/  ISETP.NE.AND P3, PT, R12, RZ, PT ;  /* 0x000000ff0c00720c */ /* 0x000fce0003f65270 */
[----:B------:R-:W-:Y:S06]  /*1f60*/  @!P1 BRA `(.L_x_22) ;  /* 0x0000000000589947 */ /* 0x000fec0003800000 */
[----:B0--3--:R-:W0:Y:S01]  /*1f70*/  LDC.64 R2, c[0x0][0x3b0] ;  /* 0x0000ec00ff027b82 */ /* 0x009e220000000a00 */
[----:B------:R-:W-:-:S07]  /*1f80*/  IADD3 R13, PT, PT, R8, R9, RZ ;  /* 0x00000009080d7210 */ /* 0x000fce0007ffe0ff */
[----:B------:R-:W2:Y:S01]  /*1f90*/  LDC.64 R10, c[0x0][0x3d0] ;  /* 0x0000f400ff0a7b82 */ /* 0x000ea20000000a00 */
        /* <DEDUP_REMOVED lines=13> */
[----:B------:R-:W3:Y:S04]  /*2070*/  LDG.E R18, desc[UR10][R2.64+0xc] ;  /* 0x00000c0a02127981 */ /* 0x000ee8000c1e1900 */
[----:B------:R2:W-:Y:S04]  /*2080*/  STG.E desc[UR10][R2.64+0x8], R17 ;  /* 0x0000081102007986 */ /* 0x0005e8000c10190a */
[----:B------:R-:W3:Y:S01]  /*2090*/  LDG.E R14, desc[UR10][R10.64+0xc] ;  /* 0x00000c0a0a0e7981 */ /* 0x000ee2000c1e1900 */
[----:B------:R-:W-:Y:S01]  /*20a0*/  IADD3 R9, PT, PT, R9, 0x4, RZ ;  /* 0x0000000409097810 */ /* 0x000fe20007ffe0ff */
[----:B---3--:R-:W-:-:S05]  /*20b0*/  FFMA R19, -R7, R14, R18 ;  /* 0x0000000e07137223 */ /* 0x008fca0000000112 */
[----:B------:R2:W-:Y:S02]  /*20c0*/  STG.E desc[UR10][R2.64+0xc], R19 ;  /* 0x00000c1302007986 */ /* 0x0005e4000c10190a */
.L_x_22:
[----:B------:R-:W-:Y:S05]  /*20d0*/  @!P3 BRA `(.L_x_18) ;  /* 0x000000000048b947 */ /* 0x000fea0003800000 */
[----:B0-----:R-:W0:Y:S01]  /*20e0*/  LDC.64 R10, c[0x0][0x3d0] ;  /* 0x0000f400ff0a7b82 */ /* 0x001e220000000a00 */
[----:B--2---:R-:W-:Y:S02]  /*20f0*/  IADD3 R13, PT, PT, R8, R9, RZ ;  /* 0x00000009080d7210 */ /* 0x004fe40007ffe0ff */
[----:B------:R-:W-:-:S05]  /*2100*/  IADD3 R12, PT, PT, -R12, RZ, RZ ;  /* 0x000000ff0c0c7210 */ /* 0x000fca0007ffe1ff */
[----:B---3--:R-:W2:Y:S01]  /*2110*/  LDC.64 R2, c[0x0][0x3b0] ;  /* 0x0000ec00ff027b82 */ /* 0x008ea20000000a00 */
[----:B0-----:R-:W-:-:S03]  /*2120*/  IMAD.WIDE.U32 R10, R9, 0x4, R10 ;  /* 0x00000004090a7825 */ /* 0x001fc600078e000a */
[----:B------:R-:W-:-:S07]  /*2130*/  MOV R17, R10 ;  /* 0x0000000a00117202 */ /* 0x000fce0000000f00 */
.L_x_23:
[----:B------:R-:W-:Y:S01]  /*2140*/  MOV R10, R17 ;  /* 0x00000011000a7202 */ /* 0x000fe20000000f00 */
[----:B0-2---:R-:W-:-:S05]  /*2150*/  IMAD.WIDE R8, R13, 0x4, R2 ;  /* 0x000000040d087825 */ /* 0x005fca00078e0202 */
[----:B------:R0:W1:Y:S04]  /*2160*/  LDG.E R10, desc[UR10][R10.64] ;  /* 0x0000000a0a0a7981 */ /* 0x000068000c1e1900 */
[----:B------:R-:W1:Y:S01]  /*2170*/  LDG.E R14, desc[UR10][R8.64] ;  /* 0x0000000a080e7981 */ /* 0x000e62000c1e1900 */
[----:B------:R-:W-:Y:S02]  /*2180*/  IADD3 R12, PT, PT, R12, 0x1, RZ ;  /* 0x000000010c0c7810 */ /* 0x000fe40007ffe0ff */
[----:B------:R-:W-:Y:S02]  /*2190*/  IADD3 R17, P3, PT, R17, 0x4, RZ ;  /* 0x0000000411117810 */ /* 0x000fe40007f7e0ff */
[----:B------:R-:W-:Y:S02]  /*21a0*/  ISETP.NE.AND P1, PT, R12, RZ, PT ;  /* 0x000000ff0c00720c */ /* 0x000fe40003f25270 */
[----:B------:R-:W-:-:S02]  /*21b0*/  IADD3 R13, PT, PT, R13, 0x1, RZ ;  /* 0x000000010d0d7810 */ /* 0x000fc40007ffe0ff */
[----:B0-----:R-:W-:Y:S01]  /*21c0*/  IADD3.X R11, PT, PT, RZ, R11, RZ, P3, !PT ;  /* 0x0000000bff0b7210 */ /* 0x001fe20001ffe4ff */
[----:B-1----:R-:W-:-:S05]  /*21d0*/  FFMA R15, -R7, R10, R14 ;  /* 0x0000000a070f7223 */ /* 0x002fca000000010e */
[----:B------:R0:W-:Y:S03]  /*21e0*/  STG.E desc[UR10][R8.64], R15 ;  /* 0x0000000f08007986 */ /* 0x0001e6000c10190a */
[----:B------:R-:W-:Y:S05]  /*21f0*/  @P1 BRA `(.L_x_23) ;  /* 0xfffffffc00d01947 */ /* 0x000fea000383ffff */
.L_x_18:
[----:B0-23--:R-:W0:Y:S01]  /*2200*/  LDC.64 R2, c[0x0][0x3b8] ;  /* 0x0000ee00ff027b82 */ /* 0x00de220000000a00 */
[----:B------:R-:W4:Y:S01]  /*2210*/  LDCU UR4, c[0x0][0x3d8] ;  /* 0x00007b00ff0477ac */ /* 0x000f220008000800 */
[----:B0-----:R-:W-:-:S05]  /*2220*/  IMAD.WIDE R2, R0, 0x4, R2 ;  /* 0x0000000400027825 */ /* 0x001fca00078e0202 */
[----:B------:R-:W4:Y:S02]  /*2230*/  LDG.E R7, desc[UR10][R2.64] ;  /* 0x0000000a02077981 */ /* 0x000f24000c1e1900 */
[----:B----4-:R-:W-:-:S05]  /*2240*/  FFMA R7, -R6, UR4, R7 ;  /* 0x0000000406077c23 */ /* 0x010fca0008000107 */
[----:B------:R3:W-:Y:S02]  /*2250*/  STG.E desc[UR10][R2.64], R7 ;  /* 0x0000000702007986 */ /* 0x0007e4000c10190a */
.L_x_17:
[----:B------:R-:W-:Y:S05]  /*2260*/  BSYNC.RECONVERGENT B0 ;  /* 0x0000000000007941 */ /* 0x000fea0003800200 */
.L_x_16:
[----:B------:R-:W-:Y:S06]  /*2270*/  BAR.SYNC.DEFER_BLOCKING 0x0 ;  /* 0x0000000000007b1d */ /* 0x000fec0000010000 */
[----:B------:R-:W-:Y:S04]  /*2280*/  BSSY.RECONVERGENT B0, `(.L_x_24) ;  /* 0x00000c4000007945 */ /* 0x000fe80003800200 */
[----:B------:R-:W-:Y:S05]  /*2290*/  @P0 BRA `(.L_x_25) ;  /* 0x0000000c00080947 */ /* 0x000fea0003800000 */
[----:B------:R-:W-:-:S13]  /*22a0*/  ISETP.GT.AND P0, PT, R4, RZ, PT ;  /* 0x000000ff0400720c */ /* 0x000fda0003f04270 */
[----:B---3--:R3:W4:Y:S01]  /*22b0*/  @!P0 LDS R2, [R16] ;  /* 0x0000000010028984 */ /* 0x0087220000000800 */
[----:B------:R-:W-:Y:S05]  /*22c0*/  @!P0 BRA `(.L_x_26) ;  /* 0x0000000800e48947 */ /* 0x000fea0003800000 */
[----:B----4-:R-:W4:Y:S01]  /*22d0*/  LDS R2, [R16] ;  /* 0x0000000010027984 */ /* 0x010f220000000800 */
[----:B------:R-:W4:Y:S01]  /*22e0*/  LDCU UR4, c[0x0][0x3d8] ;  /* 0x00007b00ff0477ac */ /* 0x000f220008000800 */
[C---:B0-----:R-:W-:Y:S01]  /*22f0*/  IADD3 R3, PT, PT, R4.reuse, -0x1, RZ ;  /* 0xffffffff04037810 */ /* 0x041fe20007ffe0ff */
[----:B------:R-:W-:Y:S01]  /*2300*/  HFMA2 R7, -RZ, RZ, 0, 0 ;  /* 0x00000000ff077431 */ /* 0x000fe200000001ff */
[----:B--2---:R-:W-:Y:S01]  /*2310*/  LOP3.LUT R12, R4, 0xf, RZ, 0xc0, !PT ;  /* 0x0000000f040c7812 */ /* 0x004fe200078ec0ff */
[----:B------:R-:W-:Y:S01]  /*2320*/  IMAD R6, R0, R4, RZ ;  /* 0x0000000400067224 */ /* 0x000fe200078e02ff */
[----:B------:R-:W-:Y:S02]  /*2330*/  ISETP.GE.U32.AND P0, PT, R3, 0xf, PT ;  /* 0x0000000f0300780c */ /* 0x000fe40003f06070 */
[----:B------:R-:W-:Y:S01]  /*2340*/  ISETP.NE.AND P1, PT, R12, RZ, PT ;  /* 0x000000ff0c00720c */ /* 0x000fe20003f25270 */
[----:B----4-:R-:W-:-:S10]  /*2350*/  FMUL R3, R2, UR4 ;  /* 0x0000000402037c20 */ /* 0x010fd40008400000 */
[----:B------:R-:W-:Y:S05]  /*2360*/  @!P0 BRA `(.L_x_27) ;  /* 0x0000000400588947 */ /* 0x000fea0003800000 */
[----:B------:R-:W0:Y:S01]  /*2370*/  LDCU.64 UR6, c[0x0][0x3c8] ;  /* 0x00007900ff0677ac */ /* 0x000e220008000a00 */
[----:B------:R-:W-:Y:S02]  /*2380*/  LOP3.LUT R7, R4, 0x7ffffff0, RZ, 0xc0, !PT ;  /* 0x7ffffff004077812 */ /* 0x000fe400078ec0ff */
[----:B------:R-:W-:Y:S01]  /*2390*/  MOV R13, R6 ;  /* 0x00000006000d7202 */ /* 0x000fe20000000f00 */
[----:B------:R-:W2:Y:S01]  /*23a0*/  LDCU.64 UR4, c[0x0][0x3a0] ;  /* 0x00007400ff0477ac */ /* 0x000ea20008000a00 */
[----:B------:R-:W-:Y:S01]  /*23b0*/  IADD3 R14, PT, PT, -R7, RZ, RZ ;  /* 0x000000ff070e7210 */ /* 0x000fe20007ffe1ff */
[----:B0-----:R-:W-:-:S04]  /*23c0*/  UIADD3 UR6, UP0, UPT, UR6, 0x20, URZ ;  /* 0x0000002006067890 */ /* 0x001fc8000ff1e0ff */
[----:B------:R-:W-:Y:S02]  /*23d0*/  UIADD3.X UR7, UPT, UPT, URZ, UR7, URZ, UP0, !UPT ;  /* 0x00000007ff077290 */ /* 0x000fe400087fe4ff */
[----:B--2---:R-:W-:Y:S01]  /*23e0*/  UIADD3 UR4, UP1, UPT, UR4, 0x20, URZ ;  /* 0x0000002004047890 */ /* 0x004fe2000ff3e0ff */
[----:B-1----:R-:W-:-:S03]  /*23f0*/  MOV R15, UR6 ;  /* 0x00000006000f7c02 */ /* 0x002fc60008000f00 */
[----:B---3--:R-:W-:Y:S01]  /*2400*/  MOV R16, UR7 ;  /* 0x0000000700107c02 */ /* 0x008fe20008000f00 */
[----:B------:R-:W-:-:S12]  /*2410*/  UIADD3.X UR5, UPT, UPT, URZ, UR5, URZ, UP1, !UPT ;  /* 0x00000005ff057290 */ /* 0x000fd80008ffe4ff */
.L_x_28:
[----:B--2---:R-:W-:Y:S02]  /*2420*/  MOV R10, UR4 ;  /* 0x00000004000a7c02 */ /* 0x004fe40008000f00 */
[----:B------:R-:W-:Y:S02]  /*2430*/  MOV R11, UR5 ;  /* 0x00000005000b7c02 */ /* 0x000fe40008000f00 */
[----:B------:R-:W-:Y:S02]  /*2440*/  MOV R8, R15 ;  /* 0x0000000f00087202 */ /* 0x000fe40000000f00 */
[----:B------:R-:W-:Y:S01]  /*2450*/  MOV R9, R16 ;  /* 0x0000001000097202 */ /* 0x000fe20000000f00 */
[----:B------:R-:W-:-:S04]  /*2460*/  IMAD.WIDE R10, R13, 0x4, R10 ;  /* 0x000000040d0a7825 */ /* 0x000fc800078e020a */
[----:B------:R-:W2:Y:S04]  /*2470*/  LDG.E R16, desc[UR10][R8.64+-0x20] ;  /* 0xffffe00a08107981 */ /* 0x000ea8000c1e1900 */
        /* <DEDUP_REMOVED lines=61> */
[----:B------:R-:W-:Y:S02]  /*2850*/  IADD3 R14, PT, PT, R14, 0x10, RZ ;  /* 0x000000100e0e7810 */ /* 0x000fe40007ffe0ff */
[----:B0-----:R-:W-:-:S02]  /*2860*/  IADD3 R15, P3, PT, R8, 0x40, RZ ;  /* 0x00000040080f7810 */ /* 0x001fc40007f7e0ff */
[----:B------:R-:W-:Y:S02]  /*2870*/  ISETP.NE.AND P0, PT, R14, RZ, PT ;  /* 0x000000ff0e00720c */ /* 0x000fe40003f05270 */
[----:B------:R-:W-:Y:S01]  /*2880*/  IADD3 R13, PT, PT, R13, 0x10, RZ ;  /* 0x000000100d0d7810 */ /* 0x000fe20007ffe0ff */
[----:B---3--:R-:W-:Y:S01]  /*2890*/  FFMA R21, -R3, R16, R18 ;  /* 0x0000001003157223 */ /* 0x008fe20000000112 */
[----:B------:R-:W-:-:S04]  /*28a0*/  IADD3.X R16, PT, PT, RZ, R9, RZ, P3, !PT ;  /* 0x00000009ff107210 */ /* 0x000fc80001ffe4ff */
[----:B------:R2:W-:Y:S05]  /*28b0*/  STG.E desc[UR10][R10.64+0x1c], R21 ;  /* 0x00001c150a007986 */ /* 0x0005ea000c10190a */
[----:B------:R-:W-:Y:S05]  /*28c0*/  @P0 BRA `(.L_x_28) ;  /* 0xfffffff800d40947 */ /* 0x000fea000383ffff */
.L_x_27:
[----:B------:R-:W-:Y:S05]  /*28d0*/  @!P1 BRA `(.L_x_26) ;  /* 0x0000000400609947 */ /* 0x000fea0003800000 */
[----:B------:R-:W-:Y:S02]  /*28e0*/  ISETP.GE.U32.AND P0, PT, R12, 0x8, PT ;  /* 0x000000080c00780c */ /* 0x000fe40003f06070 */
[----:B-1-3--:R-:W-:-:S04]  /*28f0*/  LOP3.LUT R16, R4, 0x7, RZ, 0xc0, !PT ;  /* 0x0000000704107812 */ /* 0x00afc800078ec0ff */
[----:B------:R-:W-:-:S07]  /*2900*/  ISETP.NE.AND P1, PT, R16, RZ, PT ;  /* 0x000000ff1000720c */ /* 0x000fce0003f25270 */
[----:B------:R-:W-:Y:S06]  /*2910*/  @!P0 BRA `(.L_x_29) ;  /* 0x0000000000988947 */ /* 0x000fec0003800000 */
[----:B------:R-:W0:Y:S01]  /*2920*/  LDC.64 R8, c[0x0][0x3a0] ;  /* 0x0000e800ff087b82 */ /* 0x000e220000000a00 */
[----:B------:R-:W-:-:S07]  /*2930*/  IADD3 R13, PT, PT, R6, R7, RZ ;  /* 0x00000007060d7210 */ /* 0x000fce0007ffe0ff */
[----:B--2---:R-:W1:Y:S01]  /*2940*/  LDC.64 R10, c[0x0][0x3c8] ;  /* 0x0000f200ff0a7b82 */ /* 0x004e620000000a00 */
[----:B0-----:R-:W-:-:S05]  /*2950*/  IMAD.WIDE R8, R13, 0x4, R8 ;  /* 0x000000040d087825 */ /* 0x001fca00078e0208 */
[----:B------:R-:W2:Y:S01]  /*2960*/  LDG.E R14, desc[UR10][R8.64] ;  /* 0x0000000a080e7981 */ /* 0x000ea2000c1e1900 */
[----:B-1----:R-:W-:-:S05]  /*2970*/  IMAD.WIDE.U32 R10, R7, 0x4, R10 ;  /* 0x00000004070a7825 */ /* 0x002fca00078e000a */
        /* <DEDUP_REMOVED lines=32> */
.L_x_29:
[----:B------:R-:W-:Y:S05]  /*2b80*/  @!P1 BRA `(.L_x_26) ;  /* 0x0000000000b49947 */ /* 0x000fea0003800000 */
[----:B------:R-:W-:Y:S02]  /*2b90*/  ISETP.GE.U32.AND P0, PT, R16, 0x4, PT ;  /* 0x000000041000780c */ /* 0x000fe40003f06070 */
[----:B------:R-:W-:-:S04]  /*2ba0*/  LOP3.LUT R4, R4, 0x3, RZ, 0xc0, !PT ;  /* 0x0000000304047812 */ /* 0x000fc800078ec0ff */
[----:B------:R-:W-:-:S07]  /*2bb0*/  ISETP.NE.AND P1, PT, R4, RZ, PT ;  /* 0x000000ff0400720c */ /* 0x000fce0003f25270 */
[----:B------:R-:W-:Y:S06]  /*2bc0*/  @!P0 BRA `(.L_x_30) ;  /* 0x0000000000588947 */ /* 0x000fec0003800000 */
[----:B0-----:R-:W0:Y:S01]  /*2bd0*/  LDC.64 R8, c[0x0][0x3a0] ;  /* 0x0000e800ff087b82 */ /* 0x001e220000000a00 */
        /* <DEDUP_REMOVED lines=17> */
[----:B------:R-:W2:Y:S01]  /*2cf0*/  LDG.E R12, desc[UR10][R10.64+0xc] ;  /* 0x00000c0a0a0c7981 */ /* 0x000ea2000c1e1900 */
[----:B------:R-:W-:Y:S01]  /*2d00*/  IADD3 R7, PT, PT, R7, 0x4, RZ ;  /* 0x0000000407077810 */ /* 0x000fe20007ffe0ff */
[----:B--2---:R-:W-:-:S05]  /*2d10*/  FFMA R19, -R3, R12, R14 ;  /* 0x0000000c03137223 */ /* 0x004fca000000010e */
[----:B------:R1:W-:Y:S02]  /*2d20*/  STG.E desc[UR10][R8.64+0xc], R19 ;  /* 0x00000c1308007986 */ /* 0x0003e4000c10190a */
.L_x_30:
[----:B------:R-:W-:Y:S05]  /*2d30*/  @!P1 BRA `(.L_x_26) ;  /* 0x0000000000489947 */ /* 0x000fea0003800000 */
[----:B--2---:R-:W2:Y:S01]  /*2d40*/  LDC.64 R10, c[0x0][0x3c8] ;  /* 0x0000f200ff0a7b82 */ /* 0x004ea20000000a00 */
[----:B01----:R-:W-:Y:S02]  /*2d50*/  IADD3 R13, PT, PT, R6, R7, RZ ;  /* 0x00000007060d7210 */ /* 0x003fe40007ffe0ff */
[----:B------:R-:W-:-:S05]  /*2d60*/  IADD3 R4, PT, PT, -R4, RZ, RZ ;  /* 0x000000ff04047210 */ /* 0x000fca0007ffe1ff */
[----:B------:R-:W0:Y:S01]  /*2d70*/  LDC.64 R8, c[0x0][0x3a0] ;  /* 0x0000e800ff087b82 */ /* 0x000e220000000a00 */
[----:B--2---:R-:W-:-:S03]  /*2d80*/  IMAD.WIDE.U32 R10, R7, 0x4, R10 ;  /* 0x00000004070a7825 */ /* 0x004fc600078e000a */
[----:B------:R-:W-:-:S07]  /*2d90*/  MOV R14, R10 ;  /* 0x0000000a000e7202 */ /* 0x000fce0000000f00 */
.L_x_31:
[----:B------:R-:W-:Y:S01]  /*2da0*/  MOV R10, R14 ;  /* 0x0000000e000a7202 */ /* 0x000fe20000000f00 */
[----:B0-----:R-:W-:-:S05]  /*2db0*/  IMAD.WIDE R6, R13, 0x4, R8 ;  /* 0x000000040d067825 */ /* 0x001fca00078e0208 */
[----:B------:R0:W2:Y:S04]  /*2dc0*/  LDG.E R10, desc[UR10][R10.64] ;  /* 0x0000000a0a0a7981 */ /* 0x0000a8000c1e1900 */
[----:B------:R-:W2:Y:S01]  /*2dd0*/  LDG.E R12, desc[UR10][R6.64] ;  /* 0x0000000a060c7981 */ /* 0x000ea2000c1e1900 */
[----:B------:R-:W-:Y:S02]  /*2de0*/  IADD3 R4, PT, PT, R4, 0x1, RZ ;  /* 0x0000000104047810 */ /* 0x000fe40007ffe0ff */
[----:B------:R-:W-:Y:S02]  /*2df0*/  IADD3 R14, P1, PT, R14, 0x4, RZ ;  /* 0x000000040e0e7810 */ /* 0x000fe40007f3e0ff */
[----:B------:R-:W-:Y:S02]  /*2e00*/  ISETP.NE.AND P0, PT, R4, RZ, PT ;  /* 0x000000ff0400720c */ /* 0x000fe40003f05270 */
[----:B------:R-:W-:-:S02]  /*2e10*/  IADD3 R13, PT, PT, R13, 0x1, RZ ;  /* 0x000000010d0d7810 */ /* 0x000fc40007ffe0ff */
[----:B0-----:R-:W-:Y:S01]  /*2e20*/  IADD3.X R11, PT, PT, RZ, R11, RZ, P1, !PT ;  /* 0x0000000bff0b7210 */ /* 0x001fe20000ffe4ff */
[----:B--2---:R-:W-:-:S05]  /*2e30*/  FFMA R15, -R3, R10, R12 ;  /* 0x0000000a030f7223 */ /* 0x004fca000000010c */
[----:B------:R0:W-:Y:S03]  /*2e40*/  STG.E desc[UR10][R6.64], R15 ;  /* 0x0000000f06007986 */ /* 0x0001e6000c10190a */
[----:B------:R-:W-:Y:S05]  /*2e50*/  @P0 BRA `(.L_x_31) ;  /* 0xfffffffc00d00947 */ /* 0x000fea000383ffff */
.L_x_26:
[----:B0-----:R-:W0:Y:S01]  /*2e60*/  LDC.64 R6, c[0x0][0x3a8] ;  /* 0x0000ea00ff067b82 */ /* 0x001e220000000a00 */
[----:B------:R-:W4:Y:S01]  /*2e70*/  LDCU UR4, c[0x0][0x3d8] ;  /* 0x00007b00ff0477ac */ /* 0x000f220008000800 */
[----:B0-----:R-:W-:-:S05]  /*2e80*/  IMAD.WIDE R6, R0, 0x4, R6 ;  /* 0x0000000400067825 */ /* 0x001fca00078e0206 */
[----:B------:R-:W4:Y:S02]  /*2e90*/  LDG.E R3, desc[UR10][R6.64] ;  /* 0x0000000a06037981 */ /* 0x000f24000c1e1900 */
[----:B----4-:R-:W-:-:S05]  /*2ea0*/  FFMA R3, -R2, UR4, R3 ;  /* 0x0000000402037c23 */ /* 0x010fca0008000103 */
[----:B------:R4:W-:Y:S02]  /*2eb0*/  STG.E desc[UR10][R6.64], R3 ;  /* 0x0000000306007986 */ /* 0x0009e4000c10190a */
.L_x_25:
[----:B------:R-:W-:Y:S05]  /*2ec0*/  BSYNC.RECONVERGENT B0 ;  /* 0x0000000000007941 */ /* 0x000fea0003800200 */
.L_x_24:
[----:B------:R-:W-:Y:S06]  /*2ed0*/  BAR.SYNC.DEFER_BLOCKING 0x0 ;  /* 0x0000000000007b1d */ /* 0x000fec0000010000 */
[----:B------:R-:W-:Y:S05]  /*2ee0*/  @P2 EXIT ;  /* 0x000000000000294d */ /* 0x000fea0003800000 */
[----:B------:R-:W5:Y:S02]  /*2ef0*/  LDCU UR8, c[0x0][0x3dc] ;  /* 0x00007b80ff0877ac */ /* 0x000f640008000800 */
[----:B-----5:R-:W-:-:S13]  /*2f00*/  ISETP.LT.AND P0, PT, RZ, UR8, PT ;  /* 0x00000008ff007c0c */ /* 0x020fda000bf01270 */
[----:B---3--:R3:W0:Y:S01]  /*2f10*/  @!P0 LDS R2, [R5] ;  /* 0x0000000005028984 */ /* 0x0086220000000800 */
[----:B------:R-:W-:Y:S05]  /*2f20*/  @!P0 BRA `(.L_x_32) ;  /* 0x0000000800e88947 */ /* 0x000fea0003800000 */
[----:B0-----:R-:W0:Y:S01]  /*2f30*/  LDS R2, [R5] ;  /* 0x0000000005027984 */ /* 0x001e220000000800 */
[----:B------:R-:W0:Y:S01]  /*2f40*/  LDCU UR4, c[0x0][0x3d8] ;  /* 0x00007b00ff0477ac */ /* 0x000e220008000800 */
[----:B----4-:R-:W-:Y:S02]  /*2f50*/  HFMA2 R7, -RZ, RZ, 0, 0 ;  /* 0x00000000ff077431 */ /* 0x010fe400000001ff */
[----:B------:R-:W-:Y:S01]  /*2f60*/  IMAD R4, R0, UR8, RZ ;  /* 0x0000000800047c24 */ /* 0x000fe2000f8e02ff */
[----:B------:R-:W-:Y:S02]  /*2f70*/  UISETP.GE.U32.AND UP1, UPT, UR8, 0x10, UPT ;  /* 0x000000100800788c */ /* 0x000fe4000bf26070 */
[----:B------:R-:W-:-:S04]  /*2f80*/  ULOP3.LUT UR9, UR8, 0xf, URZ, 0xc0, !UPT ;  /* 0x0000000f08097892 */ /* 0x000fc8000f8ec0ff */
[----:B------:R-:W-:Y:S01]  /*2f90*/  UISETP.NE.AND UP0, UPT, UR9, URZ, UPT ;  /* 0x000000ff0900728c */ /* 0x000fe2000bf05270 */
[----:B0-----:R-:W-:Y:S02]  /*2fa0*/  FMUL R3, R2, UR4 ;  /* 0x0000000402037c20 */ /* 0x001fe40008400000 */
[----:B------:R-:W-:Y:S08]  /*2fb0*/  BRA.U !UP1, `(.L_x_33) ;  /* 0x00000005095c7547 */ /* 0x000ff0000b800000 */
[----:B------:R-:W0:Y:S01]  /*2fc0*/  LDCU.64 UR6, c[0x0][0x380] ;  /* 0x00007000ff0677ac */ /* 0x000e220008000a00 */
[----:B--23--:R-:W-:Y:S01]  /*2fd0*/  MOV R5, R4 ;  /* 0x0000000400057202 */ /* 0x00cfe20000000f00 */
[----:B------:R-:W2:Y:S01]  /*2fe0*/  LDCU.64 UR4, c[0x0][0x390] ;  /* 0x00007200ff0477ac */ /* 0x000ea20008000a00 */
[----:B------:R-:W-:-:S04]  /*2ff0*/  ULOP3.LUT UR12, UR8, 0x7ffffff0, URZ, 0xc0, !UPT ;  /* 0x7ffffff0080c7892 */ /* 0x000fc8000f8ec0ff */
[----:B------:R-:W-:Y:S02]  /*3000*/  UIADD3 UR13, UPT, UPT, -UR12, URZ, URZ ;  /* 0x000000ff0c0d7290 */ /* 0x000fe4000fffe1ff */
[----:B------:R-:W-:Y:S01]  /*3010*/  MOV R7, UR12 ;  /* 0x0000000c00077c02 */ /* 0x000fe20008000f00 */
[----:B0-----:R-:W-:-:S04]  /*3020*/  UIADD3 UR6, UP1, UPT, UR6, 0x20, URZ ;  /* 0x0000002006067890 */ /* 0x001fc8000ff3e0ff */
[----:B------:R-:W-:Y:S02]  /*3030*/  UIADD3.X UR7, UPT, UPT, URZ, UR7, URZ, UP1, !UPT ;  /* 0x00000007ff077290 */ /* 0x000fe40008ffe4ff */
[----:B--2---:R-:W-:Y:S01]  /*3040*/  UIADD3 UR4, UP2, UPT, UR4, 0x20, URZ ;  /* 0x0000002004047890 */ /* 0x004fe2000ff5e0ff */
[----:B------:R-:W-:-:S03]  /*3050*/  MOV R6, UR6 ;  /* 0x0000000600067c02 */ /* 0x000fc60008000f00 */
[----:B-1----:R-:W-:Y:S01]  /*3060*/  MOV R13, UR7 ;  /* 0x00000007000d7c02 */ /* 0x002fe20008000f00 */
[----:B------:R-:W-:-:S12]  /*3070*/  UIADD3.X UR5, UPT, UPT, URZ, UR5, URZ, UP2, !UPT ;  /* 0x00000005ff057290 */ /* 0x000fd800097fe4ff */
.L_x_34:
[----:B----4-:R-:W-:Y:S02]  /*3080*/  MOV R10, UR4 ;  /* 0x00000004000a7c02 */ /* 0x010fe40008000f00 */
        /* <DEDUP_REMOVED lines=66> */
[----:B------:R-:W-:Y:S01]  /*34b0*/  UIADD3 UR13, UPT, UPT, UR13, 0x10, URZ ;  /* 0x000000100d0d7890 */ /* 0x000fe2000fffe0ff */
[----:B------:R-:W-:-:S03]  /*34c0*/  IADD3 R5, PT, PT, R5, 0x10, RZ ;  /* 0x0000001005057810 */ /* 0x000fc60007ffe0ff */
[----:B------:R-:W-:Y:S01]  /*34d0*/  UISETP.NE.AND UP1, UPT, UR13, URZ, UPT ;  /* 0x000000ff0d00728c */ /* 0x000fe2000bf25270 */
[----:B--2---:R-:W-:Y:S01]  /*34e0*/  FFMA R19, -R3, R6, R12 ;  /* 0x0000000603137223 */ /* 0x004fe2000000010c */
[----:B------:R-:W-:-:S04]  /*34f0*/  IADD3 R6, P0, PT, R8, 0x40, RZ ;  /* 0x0000004008067810 */ /* 0x000fc80007f1e0ff */
[----:B------:R4:W-:Y:S01]  /*3500*/  STG.E desc[UR10][R10.64+0x1c], R19 ;  /* 0x00001c130a007986 */ /* 0x0009e2000c10190a */
[----:B0-----:R-:W-:Y:S02]  /*3510*/  IADD3.X R13, PT, PT, RZ, R9, RZ, P0, !PT ;  /* 0x00000009ff0d7210 */ /* 0x001fe400007fe4ff */
[----:B------:R-:W-:Y:S06]  /*3520*/  BRA.U UP1, `(.L_x_34) ;  /* 0xfffffff901d47547 */ /* 0x000fec000b83ffff */
.L_x_33:
[----:B------:R-:W-:Y:S05]  /*3530*/  BRA.U !UP0, `(.L_x_32) ;  /* 0x0000000508647547 */ /* 0x000fea000b800000 */
[----:B------:R-:W-:Y:S02]  /*3540*/  UISETP.GE.U32.AND UP0, UPT, UR9, 0x8, UPT ;  /* 0x000000080900788c */ /* 0x000fe4000bf06070 */
[----:B------:R-:W-:-:S04]  /*3550*/  ULOP3.LUT UR5, UR8, 0x7, URZ, 0xc0, !UPT ;  /* 0x0000000708057892 */ /* 0x000fc8000f8ec0ff */
[----:B------:R-:W-:-:S03]  /*3560*/  UISETP.NE.AND UP1, UPT, UR5, URZ, UPT ;  /* 0x000000ff0500728c */ /* 0x000fc6000bf25270 */
[----:B------:R-:W-:Y:S08]  /*3570*/  BRA.U !UP0, `(.L_x_35) ;  /* 0x0000000108987547 */ /* 0x000ff0000b800000 */
[----:B-1----:R-:W0:Y:S01]  /*3580*/  LDC.64 R8, c[0x0][0x390] ;  /* 0x0000e400ff087b82 */ /* 0x002e220000000a00 */
[----:B--23--:R-:W-:-:S07]  /*3590*/  IADD3 R5, PT, PT, R4, R7, RZ ;  /* 0x0000000704057210 */ /* 0x00cfce0007ffe0ff */
[----:B----4-:R-:W1:Y:S01]  /*35a0*/  LDC.64 R10, c[0x0][0x380] ;  /* 0x0000e000ff0a7b82 */ /* 0x010e620000000a00 */
        /* <DEDUP_REMOVED lines=35> */
.L_x_35:
[----:B------:R-:W-:Y:S05]  /*37e0*/  BRA.U !UP1, `(.L_x_32) ;  /* 0x0000000109b87547 */ /* 0x000fea000b800000 */
[----:B------:R-:W-:Y:S02]  /*37f0*/  UISETP.GE.U32.AND UP0, UPT, UR5, 0x4, UPT ;  /* 0x000000040500788c */ /* 0x000fe4000bf06070 */
[----:B------:R-:W-:-:S04]  /*3800*/  ULOP3.LUT UR4, UR8, 0x3, URZ, 0xc0, !UPT ;  /* 0x0000000308047892 */ /* 0x000fc8000f8ec0ff */
[----:B------:R-:W-:-:S03]  /*3810*/  UISETP.NE.AND UP1, UPT, UR4, URZ, UPT ;  /* 0x000000ff0400728c */ /* 0x000fc6000bf25270 */
[----:B------:R-:W-:Y:S08]  /*3820*/  BRA.U !UP0, `(.L_x_36) ;  /* 0x0000000108587547 */ /* 0x000ff0000b800000 */
[----:B01----:R-:W0:Y:S01]  /*3830*/  LDC.64 R8, c[0x0][0x390] ;  /* 0x0000e400ff087b82 */ /* 0x003e220000000a00 */
        /* <DEDUP_REMOVED lines=21> */
.L_x_36:
[----:B------:R-:W-:Y:S05]  /*3990*/  BRA.U !UP1, `(.L_x_32) ;  /* 0x00000001094c7547 */ /* 0x000fea000b800000 */
[----:B--2-4-:R-:W2:Y:S01]  /*39a0*/  LDC.64 R10, c[0x0][0x380] ;  /* 0x0000e000ff0a7b82 */ /* 0x014ea20000000a00 */
[----:B01----:R-:W-:Y:S01]  /*39b0*/  IADD3 R13, PT, PT, R4, R7, RZ ;  /* 0x00000007040d7210 */ /* 0x003fe20007ffe0ff */
[----:B------:R-:W-:-:S06]  /*39c0*/  UIADD3 UR4, UPT, UPT, -UR4, URZ, URZ ;  /* 0x000000ff04047290 */ /* 0x000fcc000fffe1ff */
[----:B------:R-:W0:Y:S01]  /*39d0*/  LDC.64 R8, c[0x0][0x390] ;  /* 0x0000e400ff087b82 */ /* 0x000e220000000a00 */
[----:B--2---:R-:W-:-:S03]  /*39e0*/  IMAD.WIDE.U32 R10, R7, 0x4, R10 ;  /* 0x00000004070a7825 */ /* 0x004fc600078e000a */
[----:B------:R-:W-:Y:S02]  /*39f0*/  MOV R12, R10 ;  /* 0x0000000a000c7202 */ /* 0x000fe40000000f00 */
[----:B------:R-:W-:-:S07]  /*3a00*/  MOV R7, R11 ;  /* 0x0000000b00077202 */ /* 0x000fce0000000f00 */
.L_x_37:
[----:B------:R-:W-:Y:S01]  /*3a10*/  MOV R6, R12 ;  /* 0x0000000c00067202 */ /* 0x000fe20000000f00 */
[----:B0--3--:R-:W-:-:S05]  /*3a20*/  IMAD.WIDE R4, R13, 0x4, R8 ;  /* 0x000000040d047825 */ /* 0x009fca00078e0208 */
[----:B------:R0:W2:Y:S04]  /*3a30*/  LDG.E R6, desc[UR10][R6.64] ;  /* 0x0000000a06067981 */ /* 0x0000a8000c1e1900 */
[----:B------:R-:W2:Y:S01]  /*3a40*/  LDG.E R10, desc[UR10][R4.64] ;  /* 0x0000000a040a7981 */ /* 0x000ea2000c1e1900 */
[----:B------:R-:W-:Y:S01]  /*3a50*/  UIADD3 UR4, UPT, UPT, UR4, 0x1, URZ ;  /* 0x0000000104047890 */ /* 0x000fe2000fffe0ff */
[----:B------:R-:W-:Y:S02]  /*3a60*/  IADD3 R12, P0, PT, R12, 0x4, RZ ;  /* 0x000000040c0c7810 */ /* 0x000fe40007f1e0ff */
[----:B------:R-:W-:Y:S01]  /*3a70*/  IADD3 R13, PT, PT, R13, 0x1, RZ ;  /* 0x000000010d0d7810 */ /* 0x000fe20007ffe0ff */
[----:B------:R-:W-:Y:S01]  /*3a80*/  UISETP.NE.AND UP0, UPT, UR4, URZ, UPT ;  /* 0x000000ff0400728c */ /* 0x000fe2000bf05270 */
[----:B0-----:R-:W-:Y:S01]  /*3a90*/  IADD3.X R7, PT, PT, RZ, R7, RZ, P0, !PT ;  /* 0x00000007ff077210 */ /* 0x001fe200007fe4ff */
[----:B--2---:R-:W-:-:S05]  /*3aa0*/  FFMA R11, -R3, R6, R10 ;  /* 0x00000006030b7223 */ /* 0x004fca000000010a */
[----:B------:R0:W-:Y:S02]  /*3ab0*/  STG.E desc[UR10][R4.64], R11 ;  /* 0x0000000b04007986 */ /* 0x0001e4000c10190a */
[----:B------:R-:W-:Y:S05]  /*3ac0*/  BRA.U UP0, `(.L_x_37) ;  /* 0xfffffffd00d07547 */ /* 0x000fea000b83ffff */
.L_x_32:
[----:B0-23--:R-:W0:Y:S01]  /*3ad0*/  LDC.64 R4, c[0x0][0x398] ;  /* 0x0000e600ff047b82 */ /* 0x00de220000000a00 */
[----:B------:R-:W2:Y:S01]  /*3ae0*/  LDCU UR4, c[0x0][0x3d8] ;  /* 0x00007b00ff0477ac */ /* 0x000ea20008000800 */
[----:B0-----:R-:W-:-:S05]  /*3af0*/  IMAD.WIDE R4, R0, 0x4, R4 ;  /* 0x0000000400047825 */ /* 0x001fca00078e0204 */
[----:B----4-:R-:W2:Y:S02]  /*3b00*/  LDG.E R3, desc[UR10][R4.64] ;  /* 0x0000000a04037981 */ /* 0x010ea4000c1e1900 */
[----:B--2---:R-:W-:-:S05]  /*3b10*/  FFMA R3, -R2, UR4, R3 ;  /* 0x0000000402037c23 */ /* 0x004fca0008000103 */
[----:B------:R-:W-:Y:S01]  /*3b20*/  STG.E desc[UR10][R4.64], R3 ;  /* 0x0000000304007986 */ /* 0x000fe2000c10190a */
[----:B------:R-:W-:Y:S05]  /*3b30*/  EXIT ;  /* 0x000000000000794d */ /* 0x000fea0003800000 */
.L_x_38:
[----:B------:R-:W-:-:S00]  /*3b40*/  BRA `(.L_x_38) ;  /* 0xfffffffc00fc7947 */ /* 0x000fc0000383ffff */
[----:B------:R-:W-:-:S00]  /*3b50*/  NOP ;  /* 0x0000000000007918 */ /* 0x000fc00000000000 */
        /* <DEDUP_REMOVED lines=10> */
.L_x_69:


//--------------------- .text._Z11relu_kernelPfS_i --------------------------
	.section	.text._Z11relu_kernelPfS_i,"ax",@progbits
	.align	128
        .global         _Z11relu_kernelPfS_i
        .type           _Z11relu_kernelPfS_i,@function
        .size           _Z11relu_kernelPfS_i,(.L_x_70 - _Z11relu_kernelPfS_i)
        .other          _Z11relu_kernelPfS_i,@"STO_CUDA_ENTRY STV_DEFAULT"
_Z11relu_kernelPfS_i:
.text._Z11relu_kernelPfS_i:
[----:B------:R-:W-:Y:S01]  /*0000*/  LDC R1, c[0x0][0x37c] ;  /* 0x0000df00ff017b82 */ /* 0x000fe20000000800 */
[----:B------:R-:W0:Y:S07]  /*0010*/  S2R R0, SR_TID.X ;  /* 0x0000000000007919 */ /* 0x000e2e0000002100 */
[----:B------:R-:W0:Y:S01]  /*0020*/  S2UR UR4, SR_CTAID.X ;  /* 0x00000000000479c3 */ /* 0x000e220000002500 */
[----:B------:R-:W1:Y:S07]  /*0030*/  LDCU UR5, c[0x0][0x390] ;  /* 0x00007200ff0577ac */ /* 0x000e6e0008000800 */
[----:B------:R-:W0:Y:S02]  /*0040*/  LDC R7, c[0x0][0x360] ;  /* 0x0000d800ff077b82 */ /* 0x000e240000000800 */
[----:B0-----:R-:W-:-:S05]  /*0050*/  IMAD R7, R7, UR4, R0 ;  /* 0x0000000407077c24 */ /* 0x001fca000f8e0200 */
[----:B-1----:R-:W-:-:S13]  /*0060*/  ISETP.GE.AND P0, PT, R7, UR5, PT ;  /* 0x0000000507007c0c */ /* 0x002fda000bf06270 */
[----:B------:R-:W-:Y:S05]  /*0070*/  @P0 EXIT ;  /* 0x000000000000094d */ /* 0x000fea0003800000 */
[----:B------:R-:W0:Y:S01]  /*0080*/  LDC.64 R2, c[0x0][0x380] ;  /* 0x0000e000ff027b82 */ /* 0x000e220000000a00 */
[----:B------:R-:W1:Y:S07]  /*0090*/  LDCU.64 UR4, c[0x0][0x358] ;  /* 0x00006b00ff0477ac */ /* 0x000e6e0008000a00 */
[----:B------:R-:W2:Y:S01]  /*00a0*/  LDC.64 R4, c[0x0][0x388] ;  /* 0x0000e200ff047b82 */ /* 0x000ea20000000a00 */
[----:B0-----:R-:W-:-:S06]  /*00b0*/  IMAD.WIDE R2, R7, 0x4, R2 ;  /* 0x0000000407027825 */ /* 0x001fcc00078e0202 */
[----:B-1----:R-:W3:Y:S01]  /*00c0*/  LDG.E R2, desc[UR4][R2.64] ;  /* 0x0000000402027981 */ /* 0x002ee2000c1e1900 */
[----:B--2---:R-:W-:Y:S01]  /*00d0*/  IMAD.WIDE R4, R7, 0x4, R4 ;  /* 0x0000000407047825 */ /* 0x004fe200078e0204 */
[----:B---3--:R-:W-:-:S05]  /*00e0*/  FMNMX R7, RZ, R2, !PT ;  /* 0x00000002ff077209 */ /* 0x008fca0007800000 */
[----:B------:R-:W-:Y:S01]  /*00f0*/  STG.E desc[UR4][R4.64], R7 ;  /* 0x0000000704007986 */ /* 0x000fe2000c101904 */
[----:B------:R-:W-:Y:S05]  /*0100*/  EXIT ;  /* 0x000000000000794d */ /* 0x000fea0003800000 */
.L_x_39:
        /* <DEDUP_REMOVED lines=15> */
.L_x_70:


//--------------------- .text._Z22matrix_multiply_kernelPfS_S_S_iii --------------------------
	.section	.text._Z22matrix_multiply_kernelPfS_S_S_iii,"ax",@progbits
	.align	128
        .global         _Z22matrix_multiply_kernelPfS_S_S_iii
        .type           _Z22matrix_multiply_kernelPfS_S_S_iii,@function
        .size           _Z22matrix_multiply_kernelPfS_S_S_iii,(.L_x_71 - _Z22matrix_multiply_kernelPfS_S_S_iii)
        .other          _Z22matrix_multiply_kernelPfS_S_S_iii,@"STO_CUDA_ENTRY STV_DEFAULT"
_Z22matrix_multiply_kernelPfS_S_S_iii:
.text._Z22matrix_multiply_kernelPfS_S_S_iii:
[----:B------:R-:W-:Y:S01]  /*0000*/  LDC R1, c[0x0][0x37c] ;  /* 0x0000df00ff017b82 */ /* 0x000fe20000000800 */
[----:B------:R-:W0:Y:S07]  /*0010*/  S2R R5, SR_TID.X ;  /* 0x0000000000057919 */ /* 0x000e2e0000002100 */
[----:B------:R-:W1:Y:S01]  /*0020*/  LDC R16, c[0x0][0x364] ;  /* 0x0000d900ff107b82 */ /* 0x000e620000000800 */
[----:B------:R-:W2:Y:S01]  /*0030*/  LDCU UR6, c[0x0][0x3a0] ;  /* 0x00007400ff0677ac */ /* 0x000ea20008000800 */
[----:B------:R-:W1:Y:S06]  /*0040*/  S2R R3, SR_TID.Y ;  /* 0x0000000000037919 */ /* 0x000e6c0000002200 */
[----:B------:R-:W0:Y:S08]  /*0050*/  S2UR UR5, SR_CTAID.X ;  /* 0x00000000000579c3 */ /* 0x000e300000002500 */
[----:B------:R-:W0:Y:S08]  /*0060*/  LDC R0, c[0x0][0x360] ;  /* 0x0000d800ff007b82 */ /* 0x000e300000000800 */
[----:B------:R-:W1:Y:S08]  /*0070*/  S2UR UR4, SR_CTAID.Y ;  /* 0x00000000000479c3 */ /* 0x000e700000002600 */
[----:B------:R-:W3:Y:S01]  /*0080*/  LDC R17, c[0x0][0x3a8] ;  /* 0x0000ea00ff117b82 */ /* 0x000ee20000000800 */
[----:B0-----:R-:W-:-:S02]  /*0090*/  IMAD R0, R0, UR5, R5 ;  /* 0x0000000500007c24 */ /* 0x001fc4000f8e0205 */
[----:B-1----:R-:W-:-:S03]  /*00a0*/  IMAD R16, R16, UR4, R3 ;  /* 0x0000000410107c24 */ /* 0x002fc6000f8e0203 */
[----:B---3--:R-:W-:-:S04]  /*00b0*/  ISETP.GE.AND P0, PT, R0, R17, PT ;  /* 0x000000110000720c */ /* 0x008fc80003f06270 */
[----:B--2---:R-:W-:-:S13]  /*00c0*/  ISETP.GE.OR P0, PT, R16, UR6, P0 ;  /* 0x0000000610007c0c */ /* 0x004fda0008706670 */
[----:B------:R-:W-:Y:S05]  /*00d0*/  @P0 EXIT ;  /* 0x000000000000094d */ /* 0x000fea0003800000 */
[----:B------:R-:W0:Y:S01]  /*00e0*/  LDC R19, c[0x0][0x3a4] ;  /* 0x0000e900ff137b82 */ /* 0x000e220000000800 */
[----:B------:R-:W1:Y:S01]  /*00f0*/  LDCU.64 UR4, c[0x0][0x358] ;  /* 0x00006b00ff0477ac */ /* 0x000e620008000a00 */
[----:B------:R-:W-:Y:S01]  /*0100*/  HFMA2 R24, -RZ, RZ, 0, 0 ;  /* 0x00000000ff187431 */ /* 0x000fe200000001ff */
[----:B0-----:R-:W-:-:S13]  /*0110*/  ISETP.GE.AND P0, PT, R19, 0x1, PT ;  /* 0x000000011300780c */ /* 0x001fda0003f06270 */
[----:B-1----:R-:W-:Y:S05]  /*0120*/  @!P0 BRA `(.L_x_40) ;  /* 0x0000000400e08947 */ /* 0x002fea0003800000 */
[C---:B------:R-:W-:Y:S01]  /*0130*/  ISETP.GE.U32.AND P1, PT, R19.reuse, 0x8, PT ;  /* 0x000000081300780c */ /* 0x040fe20003f26070 */
[----:B------:R-:W-:Y:S01]  /*0140*/  IMAD R20, R16, R19, RZ ;  /* 0x0000001310147224 */ /* 0x000fe200078e02ff */
[----:B------:R-:W-:Y:S02]  /*0150*/  LOP3.LUT R27, R19, 0x7, RZ, 0xc0, !PT ;  /* 0x00000007131b7812 */ /* 0x000fe400078ec0ff */
[----:B------:R-:W-:Y:S02]  /*0160*/  MOV R24, RZ ;  /* 0x000000ff00187202 */ /* 0x000fe40000000f00 */
[----:B------:R-:W-:Y:S02]  /*0170*/  ISETP.NE.AND P0, PT, R27, RZ, PT ;  /* 0x000000ff1b00720c */ /* 0x000fe40003f05270 */
[----:B------:R-:W-:-:S05]  /*0180*/  MOV R21, RZ ;  /* 0x000000ff00157202 */ /* 0x000fca0000000f00 */
[----:B------:R-:W-:Y:S06]  /*0190*/  @!P1 BRA `(.L_x_41) ;  /* 0x0000000000c49947 */ /* 0x000fec0003800000 */
[----:B------:R-:W0:Y:S01]  /*01a0*/  LDC.64 R2, c[0x0][0x380] ;  /* 0x0000e000ff027b82 */ /* 0x000e220000000a00 */
[----:B------:R-:W-:Y:S02]  /*01b0*/  LOP3.LUT R21, R19, 0x7ffffff8, RZ, 0xc0, !PT ;  /* 0x7ffffff813157812 */ /* 0x000fe400078ec0ff */
[----:B------:R-:W-:Y:S02]  /*01c0*/  MOV R24, RZ ;  /* 0x000000ff00187202 */ /* 0x000fe40000000f00 */
[----:B------:R-:W-:Y:S02]  /*01d0*/  MOV R18, R0 ;  /* 0x0000000000127202 */ /* 0x000fe40000000f00 */
[----:B------:R-:W-:Y:S01]  /*01e0*/  IADD3 R22, PT, PT, -R21, RZ, RZ ;  /* 0x000000ff15167210 */ /* 0x000fe20007ffe1ff */
[----:B0-----:R-:W-:-:S03]  /*01f0*/  IMAD.WIDE.U32 R2, R20, 0x4, R2 ;  /* 0x0000000414027825 */ /* 0x001fc600078e0002 */
[----:B------:R-:W-:-:S04]  /*0200*/  IADD3 R4, P1, PT, R2, 0x10, RZ ;  /* 0x0000001002047810 */ /* 0x000fc80007f3e0ff */
[----:B------:R-:W-:-:S09]  /*0210*/  IADD3.X R5, PT, PT, RZ, R3, RZ, P1, !PT ;  /* 0x00000003ff057210 */ /* 0x000fd20000ffe4ff */
.L_x_42:
[----:B------:R-:W0:Y:S01]  /*0220*/  LDC.64 R14, c[0x0][0x388] ;  /* 0x0000e200ff0e7b82 */ /* 0x000e220000000a00 */
[----:B------:R-:W-:Y:S02]  /*0230*/  MOV R2, R4 ;  /* 0x0000000400027202 */ /* 0x000fe40000000f00 */
[----:B------:R-:W-:-:S05]  /*0240*/  MOV R3, R5 ;  /* 0x0000000500037202 */ /* 0x000fca0000000f00 */
[----:B------:R-:W2:Y:S04]  /*0250*/  LDG.E R25, desc[UR4][R2.64+-0x10] ;  /* 0xfffff00402197981 */ /* 0x000ea8000c1e1900 */
[----:B------:R-:W3:Y:S04]  /*0260*/  LDG.E R23, desc[UR4][R2.64+-0xc] ;  /* 0xfffff40402177981 */ /* 0x000ee8000c1e1900 */
[----:B------:R-:W4:Y:S04]  /*0270*/  LDG.E R29, desc[UR4][R2.64+-0x8] ;  /* 0xfffff804021d7981 */ /* 0x000f28000c1e1900 */
[----:B------:R-:W5:Y:S01]  /*0280*/  LDG.E R28, desc[UR4][R2.64+-0x4] ;  /* 0xfffffc04021c7981 */ /* 0x000f62000c1e1900 */
[----:B0-----:R-:W-:-:S05]  /*0290*/  IMAD.WIDE R14, R18, 0x4, R14 ;  /* 0x00000004120e7825 */ /* 0x001fca00078e020e */
[----:B------:R0:W2:Y:S01]  /*02a0*/  LDG.E R26, desc[UR4][R14.64] ;  /* 0x000000040e1a7981 */ /* 0x0000a2000c1e1900 */
[----:B------:R-:W-:-:S04]  /*02b0*/  IMAD.WIDE R12, R17, 0x4, R14 ;  /* 0x00000004110c7825 */ /* 0x000fc800078e020e */
[C---:B------:R-:W-:Y:S02]  /*02c0*/  IMAD.WIDE R4, R17.reuse, 0x4, R12 ;  /* 0x0000000411047825 */ /* 0x040fe400078e020c */
[----:B------:R-:W3:Y:S02]  /*02d0*/  LDG.E R12, desc[UR4][R12.64] ;  /* 0x000000040c0c7981 */ /* 0x000ee4000c1e1900 */
[C---:B------:R-:W-:Y:S02]  /*02e0*/  IMAD.WIDE R8, R17.reuse, 0x4, R4 ;  /* 0x0000000411087825 */ /* 0x040fe400078e0204 */
[----:B------:R-:W4:Y:S02]  /*02f0*/  LDG.E R4, desc[UR4][R4.64] ;  /* 0x0000000404047981 */ /* 0x000f24000c1e1900 */
[C---:B------:R-:W-:Y:S02]  /*0300*/  IMAD.WIDE R6, R17.reuse, 0x4, R8 ;  /* 0x0000000411067825 */ /* 0x040fe400078e0208 */
[----:B------:R-:W5:Y:S02]  /*0310*/  LDG.E R8, desc[UR4][R8.64] ;  /* 0x0000000408087981 */ /* 0x000f64000c1e1900 */
[----:B------:R-:W-:-:S02]  /*0320*/  IMAD.WIDE R10, R17, 0x4, R6 ;  /* 0x00000004110a7825 */ /* 0x000fc400078e0206 */
[----:B------:R-:W5:Y:S04]  /*0330*/  LDG.E R5, desc[UR4][R2.64] ;  /* 0x0000000402057981 */ /* 0x000f68000c1e1900 */
[----:B------:R-:W5:Y:S01]  /*0340*/  LDG.E R6, desc[UR4][R6.64] ;  /* 0x0000000406067981 */ /* 0x000f62000c1e1900 */
[----:B0-----:R-:W-:-:S03]  /*0350*/  IMAD.WIDE R14, R17, 0x4, R10 ;  /* 0x00000004110e7825 */ /* 0x001fc600078e020a */
[----:B------:R-:W5:Y:S04]  /*0360*/  LDG.E R10, desc[UR4][R10.64] ;  /* 0x000000040a0a7981 */ /* 0x000f68000c1e1900 */
[----:B------:R-:W5:Y:S04]  /*0370*/  LDG.E R13, desc[UR4][R14.64] ;  /* 0x000000040e0d7981 */ /* 0x000f68000c1e1900 */
[----:B------:R-:W5:Y:S04]  /*0380*/  LDG.E R7, desc[UR4][R2.64+0x4] ;  /* 0x0000040402077981 */ /* 0x000f68000c1e1900 */
[----:B------:R-:W5:Y:S01]  /*0390*/  LDG.E R9, desc[UR4][R2.64+0xc] ;  /* 0x00000c0402097981 */ /* 0x000f62000c1e1900 */
[----:B--2---:R-:W-:Y:S01]  /*03a0*/  FFMA R26, R25, R26, R24 ;  /* 0x0000001a191a7223 */ /* 0x004fe20000000018 */
[----:B------:R-:W-:-:S02]  /*03b0*/  IMAD.WIDE R24, R17, 0x4, R14 ;  /* 0x0000000411187825 */ /* 0x000fc400078e020e */
[----:B------:R-:W2:Y:S04]  /*03c0*/  LDG.E R14, desc[UR4][R2.64+0x8] ;  /* 0x00000804020e7981 */ /* 0x000ea8000c1e1900 */
[----:B------:R-:W2:Y:S01]  /*03d0*/  LDG.E R24, desc[UR4][R24.64] ;  /* 0x0000000418187981 */ /* 0x000ea2000c1e1900 */
[----:B---3--:R-:W-:Y:S01]  /*03e0*/  FFMA R12, R23, R12, R26 ;  /* 0x0000000c170c7223 */ /* 0x008fe2000000001a */
[----:B------:R-:W-:-:S03]  /*03f0*/  IADD3 R22, PT, PT, R22, 0x8, RZ ;  /* 0x0000000816167810 */ /* 0x000fc60007ffe0ff */
[----:B----4-:R-:W-:Y:S01]  /*0400*/  FFMA R29, R29, R4, R12 ;  /* 0x000000041d1d7223 */ /* 0x010fe2000000000c */
[----:B------:R-:W-:-:S03]  /*0410*/  ISETP.NE.AND P1, PT, R22, RZ, PT ;  /* 0x000000ff1600720c */ /* 0x000fc60003f25270 */
[----:B-----5:R-:W-:Y:S01]  /*0420*/  FFMA R8, R28, R8, R29 ;  /* 0x000000081c087223 */ /* 0x020fe2000000001d */
[----:B------:R-:W-:-:S03]  /*0430*/  IADD3 R4, P2, PT, R2, 0x20, RZ ;  /* 0x0000002002047810 */ /* 0x000fc60007f5e0ff */
[----:B------:R-:W-:Y:S01]  /*0440*/  FFMA R6, R5, R6, R8 ;  /* 0x0000000605067223 */ /* 0x000fe20000000008 */
[----:B------:R-:W-:Y:S02]  /*0450*/  IADD3.X R5, PT, PT, RZ, R3, RZ, P2, !PT ;  /* 0x00000003ff057210 */ /* 0x000fe400017fe4ff */
[----:B------:R-:W-:Y:S01]  /*0460*/  LEA R18, R17, R18, 0x3 ;  /* 0x0000001211127211 */ /* 0x000fe200078e18ff */
[----:B------:R-:W-:-:S04]  /*0470*/  FFMA R7, R7, R10, R6 ;  /* 0x0000000a07077223 */ /* 0x000fc80000000006 */
[----:B--2---:R-:W-:-:S04]  /*0480*/  FFMA R14, R14, R13, R7 ;  /* 0x0000000d0e0e7223 */ /* 0x004fc80000000007 */
[----:B------:R-:W-:Y:S01]  /*0490*/  FFMA R24, R9, R24, R14 ;  /* 0x0000001809187223 */ /* 0x000fe2000000000e */
[----:B------:R-:W-:Y:S06]  /*04a0*/  @P1 BRA `(.L_x_42) ;  /* 0xfffffffc005c1947 */ /* 0x000fec000383ffff */
.L_x_41:
[----:B------:R-:W-:Y:S05]  /*04b0*/  @!P0 BRA `(.L_x_40) ;  /* 0x0000000000fc8947 */ /* 0x000fea0003800000 */
[----:B------:R-:W-:Y:S02]  /*04c0*/  ISETP.GE.U32.AND P1, PT, R27, 0x4, PT ;  /* 0x000000041b00780c */ /* 0x000fe40003f26070 */
[----:B------:R-:W-:-:S04]  /*04d0*/  LOP3.LUT R14, R19, 0x3, RZ, 0xc0, !PT ;  /* 0x00000003130e7812 */ /* 0x000fc800078ec0ff */
[----:B------:R-:W-:-:S07]  /*04e0*/  ISETP.NE.AND P0, PT, R14, RZ, PT ;  /* 0x000000ff0e00720c */ /* 0x000fce0003f05270 */
[----:B------:R-:W-:Y:S06]  /*04f0*/  @!P1 BRA `(.L_x_43) ;  /* 0x00000000006c9947 */ /* 0x000fec0003800000 */
[----:B------:R-:W0:Y:S01]  /*0500*/  LDC.64 R4, c[0x0][0x388] ;  /* 0x0000e200ff047b82 */ /* 0x000e220000000a00 */
[----:B------:R-:W1:Y:S01]  /*0510*/  LDCU.64 UR6, c[0x0][0x380] ;  /* 0x00007000ff0677ac */ /* 0x000e620008000a00 */
[----:B------:R-:W-:Y:S01]  /*0520*/  IMAD R7, R21, R17, R0 ;  /* 0x0000001115077224 */ /* 0x000fe200078e0200 */
[CC--:B------:R-:W-:Y:S02]  /*0530*/  IADD3 R3, PT, PT, R20.reuse, R21.reuse, RZ ;  /* 0x0000001514037210 */ /* 0x0c0fe40007ffe0ff */
[----:B------:R-:W-:-:S03]  /*0540*/  IADD3 R8, P1, PT, R20, R21, RZ ;  /* 0x0000001514087210 */ /* 0x000fc60007f3e0ff */
[----:B------:R-:W2:Y:S01]  /*0550*/  LDC.64 R12, c[0x0][0x380] ;  /* 0x0000e000ff0c7b82 */ /* 0x000ea20000000a00 */
[----:B0-----:R-:W-:-:S04]  /*0560*/  IMAD.WIDE R4, R7, 0x4, R4 ;  /* 0x0000000407047825 */ /* 0x001fc800078e0204 */
[----:B------:R-:W-:Y:S02]  /*0570*/  IMAD.WIDE R6, R17, 0x4, R4 ;  /* 0x0000000411067825 */ /* 0x000fe400078e0204 */
[----:B------:R-:W3:Y:S02]  /*0580*/  LDG.E R4, desc[UR4][R4.64] ;  /* 0x0000000404047981 */ /* 0x000ee4000c1e1900 */
[----:B--2---:R-:W-:Y:S01]  /*0590*/  IMAD.WIDE.U32 R12, R3, 0x4, R12 ;  /* 0x00000004030c7825 */ /* 0x004fe200078e000c */
[----:B------:R-:W-:Y:S02]  /*05a0*/  IADD3.X R3, PT, PT, RZ, RZ, RZ, P1, !PT ;  /* 0x000000ffff037210 */ /* 0x000fe40000ffe4ff */
[----:B-1----:R-:W-:-:S03]  /*05b0*/  LEA R2, P1, R8, UR6, 0x2 ;  /* 0x0000000608027c11 */ /* 0x002fc6000f8210ff */
[----:B------:R-:W3:Y:S01]  /*05c0*/  LDG.E R13, desc[UR4][R12.64] ;  /* 0x000000040c0d7981 */ /* 0x000ee2000c1e1900 */
[----:B------:R-:W-:Y:S01]  /*05d0*/  LEA.HI.X R3, R8, UR7, R3, 0x2, P1 ;  /* 0x0000000708037c11 */ /* 0x000fe200088f1403 */
[C---:B------:R-:W-:Y:S02]  /*05e0*/  IMAD.WIDE R8, R17.reuse, 0x4, R6 ;  /* 0x0000000411087825 */ /* 0x040fe400078e0206 */
[----:B------:R-:W2:Y:S04]  /*05f0*/  LDG.E R6, desc[UR4][R6.64] ;  /* 0x0000000406067981 */ /* 0x000ea8000c1e1900 */
[----:B------:R-:W2:Y:S01]  /*0600*/  LDG.E R15, desc[UR4][R2.64+0x4] ;  /* 0x00000404020f7981 */ /* 0x000ea2000c1e1900 */
[----:B------:R-:W-:-:S03]  /*0610*/  IMAD.WIDE R10, R17, 0x4, R8 ;  /* 0x00000004110a7825 */ /* 0x000fc600078e0208 */
[----:B------:R-:W4:Y:S04]  /*0620*/  LDG.E R22, desc[UR4][R8.64] ;  /* 0x0000000408167981 */ /* 0x000f28000c1e1900 */
[----:B------:R-:W4:Y:S04]  /*0630*/  LDG.E R18, desc[UR4][R2.64+0x8] ;  /* 0x0000080402127981 */ /* 0x000f28000c1e1900 */
[----:B------:R-:W5:Y:S04]  /*0640*/  LDG.E R26, desc[UR4][R2.64+0xc] ;  /* 0x00000c04021a7981 */ /* 0x000f68000c1e1900 */
[----:B------:R-:W5:Y:S01]  /*0650*/  LDG.E R10, desc[UR4][R10.64] ;  /* 0x000000040a0a7981 */ /* 0x000f62000c1e1900 */
[----:B------:R-:W-:Y:S01]  /*0660*/  IADD3 R21, PT, PT, R21, 0x4, RZ ;  /* 0x0000000415157810 */ /* 0x000fe20007ffe0ff */
[----:B---3--:R-:W-:-:S04]  /*0670*/  FFMA R24, R13, R4, R24 ;  /* 0x000000040d187223 */ /* 0x008fc80000000018 */
[----:B--2---:R-:W-:-:S04]  /*0680*/  FFMA R15, R15, R6, R24 ;  /* 0x000000060f0f7223 */ /* 0x004fc80000000018 */
[----:B----4-:R-:W-:-:S04]  /*0690*/  FFMA R15, R18, R22, R15 ;  /* 0x00000016120f7223 */ /* 0x010fc8000000000f */
[----:B-----5:R-:W-:-:S07]  /*06a0*/  FFMA R24, R26, R10, R15 ;  /* 0x0000000a1a187223 */ /* 0x020fce000000000f */
.L_x_43:
[----:B------:R-:W-:Y:S05]  /*06b0*/  @!P0 BRA `(.L_x_40) ;  /* 0x00000000007c8947 */ /* 0x000fea0003800000 */
[----:B------:R-:W-:Y:S01]  /*06c0*/  ISETP.NE.AND P1, PT, R14, 0x1, PT ;  /* 0x000000010e00780c */ /* 0x000fe20003f25270 */
[----:B------:R-:W0:Y:S01]  /*06d0*/  LDC.64 R10, c[0x0][0x380] ;  /* 0x0000e000ff0a7b82 */ /* 0x000e220000000a00 */
[----:B------:R-:W-:-:S04]  /*06e0*/  LOP3.LUT R19, R19, 0x1, RZ, 0xc0, !PT ;  /* 0x0000000113137812 */ /* 0x000fc800078ec0ff */
[----:B------:R-:W-:-:S03]  /*06f0*/  ISETP.NE.U32.AND P0, PT, R19, 0x1, PT ;  /* 0x000000011300780c */ /* 0x000fc60003f05070 */
[----:B------:R-:W1:Y:S04]  /*0700*/  LDC.64 R8, c[0x0][0x388] ;  /* 0x0000e200ff087b82 */ /* 0x000e680000000a00 */
[CC--:B------:R-:W-:Y:S02]  /*0710*/  @P1 IADD3 R13, PT, PT, R20.reuse, R21.reuse, RZ ;  /* 0x00000015140d1210 */ /* 0x0c0fe40007ffe0ff */
[----:B------:R-:W-:Y:S02]  /*0720*/  @P1 IADD3 R12, P2, PT, R20, R21, RZ ;  /* 0x00000015140c1210 */ /* 0x000fe40007f5e0ff */
[----:B------:R-:W2:Y:S02]  /*0730*/  @P1 LDC.64 R2, c[0x0][0x380] ;  /* 0x0000e000ff021b82 */ /* 0x000ea40000000a00 */
[----:B------:R-:W-:-:S06]  /*0740*/  @P1 IADD3.X R14, PT, PT, RZ, RZ, RZ, P2, !PT ;  /* 0x000000ffff0e1210 */ /* 0x000fcc00017fe4ff */
[----:B------:R-:W3:Y:S01]  /*0750*/  LDC.64 R4, c[0x0][0x380] ;  /* 0x0000e000ff047b82 */ /* 0x000ee20000000a00 */
[----:B0-----:R-:W-:-:S04]  /*0760*/  @P1 IMAD.WIDE.U32 R10, R13, 0x4, R10 ;  /* 0x000000040d0a1825 */ /* 0x001fc800078e000a */
[C---:B------:R-:W-:Y:S01]  /*0770*/  @P1 IMAD R13, R21.reuse, R17, R0 ;  /* 0x00000011150d1224 */ /* 0x040fe200078e0200 */
[----:B------:R-:W-:Y:S01]  /*0780*/  @P1 IADD3 R21, PT, PT, R21, 0x2, RZ ;  /* 0x0000000215151810 */ /* 0x000fe20007ffe0ff */
[----:B------:R-:W4:Y:S01]  /*0790*/  @P1 LDG.E R11, desc[UR4][R10.64] ;  /* 0x000000040a0b1981 */ /* 0x000f22000c1e1900 */
[----:B------:R-:W0:Y:S01]  /*07a0*/  LDC.64 R6, c[0x0][0x388] ;  /* 0x0000e200ff067b82 */ /* 0x000e220000000a00 */
[----:B-1----:R-:W-:Y:S01]  /*07b0*/  @P1 IMAD.WIDE R8, R13, 0x4, R8 ;  /* 0x000000040d081825 */ /* 0x002fe200078e0208 */
[----:B------:R-:W-:Y:S02]  /*07c0*/  @!P0 IADD3 R15, PT, PT, R20, R21, RZ ;  /* 0x00000015140f8210 */ /* 0x000fe40007ffe0ff */
[----:B--2---:R-:W-:Y:S01]  /*07d0*/  @P1 LEA R2, P2, R12, R2, 0x2 ;  /* 0x000000020c021211 */ /* 0x004fe200078410ff */
[----:B------:R-:W-:-:S03]  /*07e0*/  @!P0 IMAD R21, R21, R17, R0 ;  /* 0x0000001115158224 */ /* 0x000fc600078e0200 */
[----:B------:R-:W-:Y:S01]  /*07f0*/  @P1 LEA.HI.X R3, R12, R3, R14, 0x2, P2 ;  /* 0x000000030c031211 */ /* 0x000fe200010f140e */
[----:B------:R-:W-:Y:S01]  /*0800*/  @P1 IMAD.WIDE R12, R17, 0x4, R8 ;  /* 0x00000004110c1825 */ /* 0x000fe200078e0208 */
[----:B------:R-:W4:Y:S03]  /*0810*/  @P1 LDG.E R14, desc[UR4][R8.64] ;  /* 0x00000004080e1981 */ /* 0x000f26000c1e1900 */
[----:B---3--:R-:W-:Y:S01]  /*0820*/  @!P0 IMAD.WIDE.U32 R4, R15, 0x4, R4 ;  /* 0x000000040f048825 */ /* 0x008fe200078e0004 */
[----:B------:R-:W2:Y:S04]  /*0830*/  @P1 LDG.E R2, desc[UR4][R2.64+0x4] ;  /* 0x0000040402021981 */ /* 0x000ea8000c1e1900 */
[----:B------:R-:W2:Y:S01]  /*0840*/  @P1 LDG.E R12, desc[UR4][R12.64] ;  /* 0x000000040c0c1981 */ /* 0x000ea2000c1e1900 */
[----:B0-----:R-:W-:-:S03]  /*0850*/  @!P0 IMAD.WIDE R6, R21, 0x4, R6 ;  /* 0x0000000415068825 */ /* 0x001fc600078e0206 */
[----:B------:R-:W3:Y:S04]  /*0860*/  @!P0 LDG.E R5, desc[UR4][R4.64] ;  /* 0x0000000404058981 */ /* 0x000ee8000c1e1900 */
[----:B------:R-:W3:Y:S01]  /*0870*/  @!P0 LDG.E R6, desc[UR4][R6.64] ;  /* 0x0000000406068981 */ /* 0x000ee2000c1e1900 */
[----:B----4-:R-:W-:-:S04]  /*0880*/  @P1 FFMA R11, R11, R14, R24 ;  /* 0x0000000e0b0b1223 */ /* 0x010fc80000000018 */
[----:B--2---:R-:W-:-:S04]  /*0890*/  @P1 FFMA R24, R2, R12, R11 ;  /* 0x0000000c02181223 */ /* 0x004fc8000000000b */
[----:B---3--:R-:W-:-:S07]  /*08a0*/  @!P0 FFMA R24, R5, R6, R24 ;  /* 0x0000000605188223 */ /* 0x008fce0000000018 */
.L_x_40:
[----:B------:R-:W0:Y:S08]  /*08b0*/  LDC.64 R2, c[0x0][0x398] ;  /* 0x0000e600ff027b82 */ /* 0x000e300000000a00 */
[----:B------:R-:W1:Y:S01]  /*08c0*/  LDC.64 R4, c[0x0][0x390] ;  /* 0x0000e400ff047b82 */ /* 0x000e620000000a00 */
[----:B0-----:R-:W-:-:S06]  /*08d0*/  IMAD.WIDE.U32 R2, R16, 0x4, R2 ;  /* 0x0000000410027825 */ /* 0x001fcc00078e0002 */
[----:B------:R-:W2:Y:S01]  /*08e0*/  LDG.E R3, desc[UR4][R2.64] ;  /* 0x0000000402037981 */ /* 0x000ea2000c1e1900 */
[----:B------:R-:W-:-:S04]  /*08f0*/  IMAD R17, R16, R17, R0 ;  /* 0x0000001110117224 */ /* 0x000fc800078e0200 */
[----:B-1----:R-:W-:-:S04]  /*0900*/  IMAD.WIDE R4, R17, 0x4, R4 ;  /* 0x0000000411047825 */ /* 0x002fc800078e0204 */
[----:B--2---:R-:W-:-:S05]  /*0910*/  FADD R7, R3, R24 ;  /* 0x0000001803077221 */ /* 0x004fca0000000000 */
[----:B------:R-:W-:Y:S01]  /*0920*/  STG.E desc[UR4][R4.64], R7 ;  /* 0x0000000704007986 */ /* 0x000fe2000c101904 */
[----:B------:R-:W-:Y:S05]  /*0930*/  EXIT ;  /* 0x000000000000794d */ /* 0x000fea0003800000 */
.L_x_44:
        /* <DEDUP_REMOVED lines=12> */
.L_x_71:


//--------------------- .text._Z14softmax_kernelPfS_i --------------------------
	.section	.text._Z14softmax_kernelPfS_i,"ax",@progbits
	.align	128
        .global         _Z14softmax_kernelPfS_i
        .type           _Z14softmax_kernelPfS_i,@function
        .size           _Z14softmax_kernelPfS_i,(.L_x_68 - _Z14softmax_kernelPfS_i)
        .other          _Z14softmax_kernelPfS_i,@"STO_CUDA_ENTRY STV_DEFAULT"
_Z14softmax_kernelPfS_i:
.text._Z14softmax_kernelPfS_i:
[----:B------:R-:W-:Y:S01]  /*0000*/  LDC R1, c[0x0][0x37c] ;  /* 0x0000df00ff017b82 */ /* 0x000fe20000000800 */
[----:B------:R-:W0:Y:S01]  /*0010*/  S2R R0, SR_TID.X ;  /* 0x0000000000007919 */ /* 0x000e220000002100 */
[----:B------:R-:W1:Y:S01]  /*0020*/  LDCU.64 UR10, c[0x0][0x358] ;  /* 0x00006b00ff0a77ac */ /* 0x000e620008000a00 */
[----:B------:R-:W-:Y:S01]  /*0030*/  BSSY.RECONVERGENT B0, `(.L_x_45) ;  /* 0x0000108000007945 */ /* 0x000fe20003800200 */
[----:B0-----:R-:W-:-:S13]  /*0040*/  ISETP.NE.AND P0, PT, R0, RZ, PT ;  /* 0x000000ff0000720c */ /* 0x001fda0003f05270 */
[----:B-1----:R-:W-:Y:S05]  /*0050*/  @P0 BRA `(.L_x_46) ;  /* 0x0000001000140947 */ /* 0x002fea0003800000 */
[----:B------:R-:W0:Y:S02]  /*0060*/  LDC.64 R2, c[0x0][0x380] ;  /* 0x0000e000ff027b82 */ /* 0x000e240000000a00 */
[----:B0-----:R-:W2:Y:S06]  /*0070*/  LDG.E R4, desc[UR10][R2.64] ;  /* 0x0000000a02047981 */ /* 0x001eac000c1e1900 */
[----:B------:R-:W0:Y:S01]  /*0080*/  S2UR UR5, SR_CgaCtaId ;  /* 0x00000000000579c3 */ /* 0x000e220000008800 */
[----:B------:R-:W-:Y:S02]  /*0090*/  UMOV UR4, 0x400 ;  /* 0x0000040000047882 */ /* 0x000fe40000000000 */
[----:B0-----:R-:W-:Y:S01]  /*00a0*/  ULEA UR4, UR5, UR4, 0x18 ;  /* 0x0000000405047291 */ /* 0x001fe2000f8ec0ff */
[----:B------:R-:W0:Y:S02]  /*00b0*/  LDCU UR5, c[0x0][0x390] ;  /* 0x00007200ff0577ac */ /* 0x000e240008000800 */
[----:B0-----:R-:W-:-:S06]  /*00c0*/  UISETP.GE.AND UP0, UPT, UR5, 0x2, UPT ;  /* 0x000000020500788c */ /* 0x001fcc000bf06270 */
[----:B--2---:R0:W-:Y:S03]  /*00d0*/  STS [UR4], R4 ;  /* 0x00000004ff007988 */ /* 0x0041e60008000804 */
[----:B------:R-:W-:Y:S05]  /*00e0*/  BRA.U !UP0, `(.L_x_46) ;  /* 0x0000000d08f07547 */ /* 0x000fea000b800000 */
[----:B------:R-:W-:Y:S01]  /*00f0*/  UIADD3 UR4, UPT, UPT, UR5, -0x1, URZ ;  /* 0xffffffff05047890 */ /* 0x000fe2000fffe0ff */
[----:B------:R-:W-:Y:S01]  /*0100*/  IMAD.MOV.U32 R6, RZ, RZ, 0x1 ;  /* 0x00000001ff067424 */ /* 0x000fe200078e00ff */
[----:B------:R-:W-:Y:S02]  /*0110*/  UIADD3 UR5, UPT, UPT, UR5, -0x2, URZ ;  /* 0xfffffffe05057890 */ /* 0x000fe4000fffe0ff */
[----:B------:R-:W-:Y:S02]  /*0120*/  ULOP3.LUT UR8, UR4, 0xf, URZ, 0xc0, !UPT ;  /* 0x0000000f04087892 */ /* 0x000fe4000f8ec0ff */
[----:B------:R-:W-:-:S09]  /*0130*/  UISETP.GE.U32.AND UP0, UPT, UR5, 0xf, UPT ;  /* 0x0000000f0500788c */ /* 0x000fd2000bf06070 */
[----:B------:R-:W-:Y:S05]  /*0140*/  BRA.U !UP0, `(.L_x_47) ;  /* 0x0000000508fc7547 */ /* 0x000fea000b800000 */
[----:B------:R-:W1:Y:S01]  /*0150*/  LDCU.64 UR6, c[0x0][0x380] ;  /* 0x00007000ff0677ac */ /* 0x000e620008000a00 */
[----:B------:R-:W-:Y:S01]  /*0160*/  IMAD.MOV.U32 R6, RZ, RZ, RZ ;  /* 0x000000ffff067224 */ /* 0x000fe200078e00ff */
[----:B------:R-:W-:-:S04]  /*0170*/  ULOP3.LUT UR5, UR4, 0xfffffff0, URZ, 0xc0, !UPT ;  /* 0xfffffff004057892 */ /* 0x000fc8000f8ec0ff */
[----:B------:R-:W-:Y:S02]  /*0180*/  UIADD3 UR5, UPT, UPT, -UR5, URZ, URZ ;  /* 0x000000ff05057290 */ /* 0x000fe4000fffe1ff */
[----:B-1----:R-:W-:-:S04]  /*0190*/  UIADD3 UR6, UP0, UPT, UR6, 0x20, URZ ;  /* 0x0000002006067890 */ /* 0x002fc8000ff1e0ff */
[----:B------:R-:W-:Y:S02]  /*01a0*/  UIADD3.X UR7, UPT, UPT, URZ, UR7, URZ, UP0, !UPT ;  /* 0x00000007ff077290 */ /* 0x000fe400087fe4ff */
[----:B------:R-:W-:-:S04]  /*01b0*/  IMAD.U32 R2, RZ, RZ, UR6 ;  /* 0x00000006ff027e24 */ /* 0x000fc8000f8e00ff */
[----:B------:R-:W-:-:S07]  /*01c0*/  IMAD.U32 R3, RZ, RZ, UR7 ;  /* 0x00000007ff037e24 */ /* 0x000fce000f8e00ff */
.L_x_48:
[----:B--2---:R-:W2:Y:S04]  /*01d0*/  LDG.E R10, desc[UR10][R2.64+-0x1c] ;  /* 0xffffe40a020a7981 */ /* 0x004ea8000c1e1900 */
[----:B------:R-:W3:Y:S04]  /*01e0*/  LDG.E R12, desc[UR10][R2.64+-0x18] ;  /* 0xffffe80a020c7981 */ /* 0x000ee8000c1e1900 */
[----:B------:R-:W4:Y:S04]  /*01f0*/  LDG.E R8, desc[UR10][R2.64+-0x14] ;  /* 0xffffec0a02087981 */ /* 0x000f28000c1e1900 */
[----:B------:R-:W5:Y:S04]  /*0200*/  LDG.E R29, desc[UR10][R2.64+-0x10] ;  /* 0xfffff00a021d7981 */ /* 0x000f68000c1e1900 */
        /* <DEDUP_REMOVED lines=11> */
[----:B------:R-:W5:Y:S01]  /*02c0*/  LDG.E R5, desc[UR10][R2.64+0x20] ;  /* 0x0000200a02057981 */ /* 0x000f62000c1e1900 */
[----:B------:R-:W-:Y:S01]  /*02d0*/  UIADD3 UR5, UPT, UPT, UR5, 0x10, URZ ;  /* 0x0000001005057890 */ /* 0x000fe2000fffe0ff */
[----:B------:R-:W-:-:S03]  /*02e0*/  VIADD R6, R6, 0x10 ;  /* 0x0000001006067836 */ /* 0x000fc60000000000 */
[----:B------:R-:W-:Y:S01]  /*02f0*/  UISETP.NE.AND UP0, UPT, UR5, URZ, UPT ;  /* 0x000000ff0500728c */ /* 0x000fe2000bf05270 */
[----:B--2---:R-:W-:-:S13]  /*0300*/  FSETP.GT.AND P2, PT, R10, R4, PT ;  /* 0x000000040a00720b */ /* 0x004fda0003f44000 */
[----:B0-----:R-:W-:Y:S01]  /*0310*/  @P2 IMAD.MOV.U32 R4, RZ, RZ, R10 ;  /* 0x000000ffff042224 */ /* 0x001fe200078e000a */
[----:B------:R-:W0:Y:S01]  /*0320*/  @P2 S2R R16, SR_CgaCtaId ;  /* 0x0000000000102919 */ /* 0x000e220000008800 */
[----:B------:R-:W-:-:S03]  /*0330*/  @P2 MOV R14, 0x400 ;  /* 0x00000400000e2802 */ /* 0x000fc60000000f00 */
[----:B---3--:R-:W-:-:S13]  /*0340*/  FSETP.GT.AND P3, PT, R12, R4, PT ;  /* 0x000000040c00720b */ /* 0x008fda0003f64000 */
[----:B------:R-:W-:Y:S01]  /*0350*/  @P3 IMAD.MOV.U32 R4, RZ, RZ, R12 ;  /* 0x000000ffff043224 */ /* 0x000fe200078e000c */
[----:B------:R-:W1:Y:S04]  /*0360*/  @P3 S2R R18, SR_CgaCtaId ;  /* 0x0000000000123919 */ /* 0x000e680000008800 */
[----:B----4-:R-:W-:Y:S02]  /*0370*/  FSETP.GT.AND P4, PT, R8, R4, PT ;  /* 0x000000040800720b */ /* 0x010fe40003f84000 */
[----:B0-----:R-:W-:Y:S02]  /*0380*/  @P2 LEA R14, R16, R14, 0x18 ;  /* 0x0000000e100e2211 */ /* 0x001fe400078ec0ff */
[----:B------:R-:W-:-:S09]  /*0390*/  @P3 MOV R16, 0x400 ;  /* 0x0000040000103802 */ /* 0x000fd20000000f00 */
[----:B------:R-:W-:Y:S01]  /*03a0*/  @P4 IMAD.MOV.U32 R4, RZ, RZ, R8 ;  /* 0x000000ffff044224 */ /* 0x000fe200078e0008 */
[----:B------:R-:W0:Y:S04]  /*03b0*/  @P4 S2R R20, SR_CgaCtaId ;  /* 0x0000000000144919 */ /* 0x000e280000008800 */
[----:B-----5:R-:W-:Y:S01]  /*03c0*/  FSETP.GT.AND P5, PT, R29, R4, PT ;  /* 0x000000041d00720b */ /* 0x020fe20003fa4000 */
[----:B------:R2:W-:Y:S01]  /*03d0*/  @P2 STS [R14], R10 ;  /* 0x0000000a0e002388 */ /* 0x0005e20000000800 */
[----:B-1----:R-:W-:Y:S02]  /*03e0*/  @P3 LEA R16, R18, R16, 0x18 ;  /* 0x0000001012103211 */ /* 0x002fe400078ec0ff */
[----:B------:R-:W-:-:S09]  /*03f0*/  @P4 MOV R18, 0x400 ;  /* 0x0000040000124802 */ /* 0x000fd20000000f00 */
[----:B------:R-:W-:Y:S01]  /*0400*/  @P5 IMAD.MOV.U32 R4, RZ, RZ, R29 ;  /* 0x000000ffff045224 */ /* 0x000fe200078e001d */
[----:B------:R-:W1:Y:S01]  /*0410*/  @P5 S2R R22, SR_CgaCtaId ;  /* 0x0000000000165919 */ /* 0x000e620000008800 */
[----:B--2---:R-:W-:-:S03]  /*0420*/  @P5 MOV R10, 0x400 ;  /* 0x00000400000a5802 */ /* 0x004fc60000000f00 */
[----:B------:R-:W-:Y:S01]  /*0430*/  FSETP.GT.AND P6, PT, R27, R4, PT ;  /* 0x000000041b00720b */ /* 0x000fe20003fc4000 */
[----:B------:R2:W-:Y:S01]  /*0440*/  @P3 STS [R16], R12 ;  /* 0x0000000c10003388 */ /* 0x0005e20000000800 */
[----:B0-----:R-:W-:-:S11]  /*0450*/  @P4 LEA R18, R20, R18, 0x18 ;  /* 0x0000001214124211 */ /* 0x001fd600078ec0ff */
[----:B------:R-:W-:Y:S01]  /*0460*/  @P6 IMAD.MOV.U32 R4, RZ, RZ, R27 ;  /* 0x000000ffff046224 */ /* 0x000fe200078e001b */
[----:B------:R-:W0:Y:S01]  /*0470*/  @P6 S2R R20, SR_CgaCtaId ;  /* 0x0000000000146919 */ /* 0x000e220000008800 */
[----:B--2---:R-:W-:-:S03]  /*0480*/  @P6 MOV R12, 0x400 ;  /* 0x00000400000c6802 */ /* 0x004fc60000000f00 */
[----:B------:R-:W-:Y:S01]  /*0490*/  FSETP.GT.AND P0, PT, R25, R4, PT ;  /* 0x000000041900720b */ /* 0x000fe20003f04000 */
[----:B------:R2:W-:Y:S01]  /*04a0*/  @P4 STS [R18], R8 ;  /* 0x0000000812004388 */ /* 0x0005e20000000800 */
[----:B-1----:R-:W-:-:S11]  /*04b0*/  @P5 LEA R10, R22, R10, 0x18 ;  /* 0x0000000a160a5211 */ /* 0x002fd600078ec0ff */
        /* <DEDUP_REMOVED lines=25> */
[----:B--2---:R-:W1:Y:S01]  /*0650*/  @P4 S2R R21, SR_CgaCtaId ;  /* 0x0000000000154919 */ /* 0x004e620000008800 */
[----:B------:R-:W-:-:S03]  /*0660*/  @P4 MOV R16, 0x400 ;  /* 0x0000040000104802 */ /* 0x000fc60000000f00 */
[----:B------:R-:W-:Y:S01]  /*0670*/  FSETP.GT.AND P5, PT, R11, R4, PT ;  /* 0x000000040b00720b */ /* 0x000fe20003fa4000 */
[----:B------:R-:W-:Y:S01]  /*0680*/  @P2 STS [R12], R23 ;  /* 0x000000170c002388 */ /* 0x000fe20000000800 */
[----:B0-----:R-:W-:-:S11]  /*0690*/  @P3 LEA R14, R29, R8, 0x18 ;  /* 0x000000081d0e3211 */ /* 0x001fd600078ec0ff */
[----:B------:R-:W-:Y:S01]  /*06a0*/  @P5 IMAD.MOV.U32 R4, RZ, RZ, R11 ;  /* 0x000000ffff045224 */ /* 0x000fe200078e000b */
[----:B------:R-:W0:Y:S01]  /*06b0*/  @P5 S2R R25, SR_CgaCtaId ;  /* 0x0000000000195919 */ /* 0x000e220000008800 */
[----:B------:R-:W-:-:S03]  /*06c0*/  @P5 MOV R18, 0x400 ;  /* 0x0000040000125802 */ /* 0x000fc60000000f00 */
        /* <DEDUP_REMOVED lines=17> */
[----:B------:R-:W-:-:S03]  /*07e0*/  @P1 MOV R21, 0x400 ;  /* 0x0000040000151802 */ /* 0x000fc60000000f00 */
        /* <DEDUP_REMOVED lines=8> */
[----:B------:R-:W-:-:S05]  /*0870*/  IADD3 R2, P0, PT, R2, 0x40, RZ ;  /* 0x0000004002027810 */ /* 0x000fca0007f1e0ff */
[----:B------:R-:W-:Y:S01]  /*0880*/  IMAD.X R3, RZ, RZ, R3, P0 ;  /* 0x000000ffff037224 */ /* 0x000fe200000e0603 */
[----:B-1----:R-:W-:-:S05]  /*0890*/  @P1 LEA R12, R12, R21, 0x18 ;  /* 0x000000150c0c1211 */ /* 0x002fca00078ec0ff */
[----:B------:R-:W1:Y:S01]  /*08a0*/  @P3 S2R R8, SR_CgaCtaId ;  /* 0x0000000000083919 */ /* 0x000e620000008800 */
[----:B------:R-:W-:Y:S01]  /*08b0*/  @P3 MOV R25, 0x400 ;  /* 0x0000040000193802 */ /* 0x000fe20000000f00 */
[----:B------:R-:W-:Y:S01]  /*08c0*/  @P3 IMAD.MOV.U32 R4, RZ, RZ, R5 ;  /* 0x000000ffff043224 */ /* 0x000fe200078e0005 */
[----:B------:R2:W-:Y:S01]  /*08d0*/  @P1 STS [R12], R13 ;  /* 0x0000000d0c001388 */ /* 0x0005e20000000800 */
[----:B0-----:R-:W-:-:S05]  /*08e0*/  @P2 LEA R10, R10, R23, 0x18 ;  /* 0x000000170a0a2211 */ /* 0x001fca00078ec0ff */
[----:B------:R2:W-:Y:S01]  /*08f0*/  @P2 STS [R10], R9 ;  /* 0x000000090a002388 */ /* 0x0005e20000000800 */
[----:B-1----:R-:W-:-:S05]  /*0900*/  @P3 LEA R8, R8, R25, 0x18 ;  /* 0x0000001908083211 */ /* 0x002fca00078ec0ff */
[----:B------:R2:W-:Y:S01]  /*0910*/  @P3 STS [R8], R5 ;  /* 0x0000000508003388 */ /* 0x0005e20000000800 */
[----:B------:R-:W-:Y:S05]  /*0920*/  BRA.U UP0, `(.L_x_48) ;  /* 0xfffffff900287547 */ /* 0x000fea000b83ffff */
[----:B------:R-:W-:-:S07]  /*0930*/  VIADD R6, R6, 0x1 ;  /* 0x0000000106067836 */ /* 0x000fce0000000000 */
.L_x_47:
[----:B------:R-:W-:-:S09]  /*0940*/  UISETP.NE.AND UP0, UPT, UR8, URZ, UPT ;  /* 0x000000ff0800728c */ /* 0x000fd2000bf05270 */
[----:B------:R-:W-:Y:S05]  /*0950*/  BRA.U !UP0, `(.L_x_46) ;  /* 0x0000000508d47547 */ /* 0x000fea000b800000 */
[----:B------:R-:W-:Y:S02]  /*0960*/  UISETP.GE.U32.AND UP0, UPT, UR8, 0x8, UPT ;  /* 0x000000080800788c */ /* 0x000fe4000bf06070 */
[----:B------:R-:W-:-:S04]  /*0970*/  ULOP3.LUT UR5, UR4, 0x7, URZ, 0xc0, !UPT ;  /* 0x0000000704057892 */ /* 0x000fc8000f8ec0ff */
[----:B------:R-:W-:-:S03]  /*0980*/  UISETP.NE.AND UP1, UPT, UR5, URZ, UPT ;  /* 0x000000ff0500728c */ /* 0x000fc6000bf25270 */
[----:B------:R-:W-:Y:S08]  /*0990*/  BRA.U !UP0, `(.L_x_49) ;  /* 0x0000000108ec7547 */ /* 0x000ff0000b800000 */
[----:B------:R-:W2:Y:S02]  /*09a0*/  LDC.64 R2, c[0x0][0x380] ;  /* 0x0000e000ff027b82 */ /* 0x000ea40000000a00 */
[----:B--2---:R-:W-:-:S05]  /*09b0*/  IMAD.WIDE.U32 R12, R6, 0x4, R2 ;  /* 0x00000004060c7825 */ /* 0x004fca00078e0002 */
[----:B------:R-:W2:Y:S04]  /*09c0*/  LDG.E R15, desc[UR10][R12.64] ;  /* 0x0000000a0c0f7981 */ /* 0x000ea8000c1e1900 */
[----:B------:R-:W3:Y:S04]  /*09d0*/  LDG.E R17, desc[UR10][R12.64+0x4] ;  /* 0x0000040a0c117981 */ /* 0x000ee8000c1e1900 */
[----:B------:R-:W4:Y:S04]  /*09e0*/  LDG.E R19, desc[UR10][R12.64+0x8] ;  /* 0x0000080a0c137981 */ /* 0x000f28000c1e1900 */
[----:B------:R-:W5:Y:S04]  /*09f0*/  LDG.E R9, desc[UR10][R12.64+0xc] ;  /* 0x00000c0a0c097981 */ /* 0x000f68000c1e1900 */
[----:B------:R-:W5:Y:S04]  /*0a00*/  LDG.E R7, desc[UR10][R12.64+0x10] ;  /* 0x0000100a0c077981 */ /* 0x000f68000c1e1900 */
[----:B------:R-:W5:Y:S04]  /*0a10*/  LDG.E R5, desc[UR10][R12.64+0x14] ;  /* 0x0000140a0c057981 */ /* 0x000f68000c1e1900 */
[----:B------:R-:W5:Y:S04]  /*0a20*/  LDG.E R3, desc[UR10][R12.64+0x18] ;  /* 0x0000180a0c037981 */ /* 0x000f68000c1e1900 */
[----:B------:R1:W5:Y:S01]  /*0a30*/  LDG.E R11, desc[UR10][R12.64+0x1c] ;  /* 0x00001c0a0c0b7981 */ /* 0x000362000c1e1900 */
[----:B------:R-:W-:Y:S01]  /*0a40*/  VIADD R6, R6, 0x8 ;  /* 0x0000000806067836 */ /* 0x000fe20000000000 */
[----:B--2---:R-:W-:-:S13]  /*0a50*/  FSETP.GT.AND P6, PT, R15, R4, PT ;  /* 0x000000040f00720b */ /* 0x004fda0003fc4000 */
[----:B0-----:R-:W-:Y:S01]  /*0a60*/  @P6 IMAD.MOV.U32 R4, RZ, RZ, R15 ;  /* 0x000000ffff046224 */ /* 0x001fe200078e000f */
[----:B------:R-:W0:Y:S01]  /*0a70*/  @P6 S2R R21, SR_CgaCtaId ;  /* 0x0000000000156919 */ /* 0x000e220000008800 */
[----:B------:R-:W-:-:S03]  /*0a80*/  @P6 MOV R2, 0x400 ;  /* 0x0000040000026802 */ /* 0x000fc60000000f00 */
[----:B---3--:R-:W-:-:S13]  /*0a90*/  FSETP.GT.AND P5, PT, R17, R4, PT ;  /* 0x000000041100720b */ /* 0x008fda0003fa4000 */
[----:B------:R-:W-:Y:S01]  /*0aa0*/  @P5 IMAD.MOV.U32 R4, RZ, RZ, R17 ;  /* 0x000000ffff045224 */ /* 0x000fe200078e0011 */
[----:B-1----:R-:W1:Y:S01]  /*0ab0*/  @P5 S2R R13, SR_CgaCtaId ;  /* 0x00000000000d5919 */ /* 0x002e620000008800 */
[----:B------:R-:W-:-:S03]  /*0ac0*/  @P5 MOV R10, 0x400 ;  /* 0x00000400000a5802 */ /* 0x000fc60000000f00 */
[----:B----4-:R-:W-:Y:S02]  /*0ad0*/  FSETP.GT.AND P4, PT, R19, R4, PT ;  /* 0x000000041300720b */ /* 0x010fe40003f84000 */
[----:B0-----:R-:W-:-:S11]  /*0ae0*/  @P6 LEA R8, R21, R2, 0x18 ;  /* 0x0000000215086211 */ /* 0x001fd600078ec0ff */
[----:B------:R-:W-:Y:S01]  /*0af0*/  @P4 IMAD.MOV.U32 R4, RZ, RZ, R19 ;  /* 0x000000ffff044224 */ /* 0x000fe200078e0013 */
[----:B------:R-:W0:Y:S01]  /*0b00*/  @P4 S2R R21, SR_CgaCtaId ;  /* 0x0000000000154919 */ /* 0x000e220000008800 */
[----:B------:R-:W-:-:S03]  /*0b10*/  @P4 MOV R12, 0x400 ;  /* 0x00000400000c4802 */ /* 0x000fc60000000f00 */
[----:B-----5:R-:W-:Y:S01]  /*0b20*/  FSETP.GT.AND P3, PT, R9, R4, PT ;  /* 0x000000040900720b */ /* 0x020fe20003f64000 */
        /* <DEDUP_REMOVED lines=26> */
[----:B------:R-:W1:Y:S01]  /*0cd0*/  @P6 S2R R2, SR_CgaCtaId ;  /* 0x0000000000026919 */ /* 0x000e620000008800 */
[----:B------:R-:W-:Y:S01]  /*0ce0*/  @P6 MOV R21, 0x400 ;  /* 0x0000040000156802 */ /* 0x000fe20000000f00 */
[----:B------:R-:W-:Y:S01]  /*0cf0*/  @P6 IMAD.MOV.U32 R4, RZ, RZ, R11 ;  /* 0x000000ffff046224 */ /* 0x000fe200078e000b */
[----:B------:R3:W-:Y:S01]  /*0d00*/  @P1 STS [R16], R5 ;  /* 0x0000000510001388 */ /* 0x0007e20000000800 */
[----:B0-----:R-:W-:-:S05]  /*0d10*/  @P0 LEA R18, R25, R18, 0x18 ;  /* 0x0000001219120211 */ /* 0x001fca00078ec0ff */
[----:B------:R3:W-:Y:S01]  /*0d20*/  @P0 STS [R18], R3 ;  /* 0x0000000312000388 */ /* 0x0007e20000000800 */
[----:B-1----:R-:W-:-:S05]  /*0d30*/  @P6 LEA R2, R2, R21, 0x18 ;  /* 0x0000001502026211 */ /* 0x002fca00078ec0ff */
[----:B------:R3:W-:Y:S02]  /*0d40*/  @P6 STS [R2], R11 ;  /* 0x0000000b02006388 */ /* 0x0007e40000000800 */
.L_x_49:
[----:B------:R-:W-:Y:S05]  /*0d50*/  BRA.U !UP1, `(.L_x_46) ;  /* 0x0000000109d47547 */ /* 0x000fea000b800000 */
[----:B------:R-:W-:Y:S02]  /*0d60*/  UISETP.GE.U32.AND UP0, UPT, UR5, 0x4, UPT ;  /* 0x000000040500788c */ /* 0x000fe4000bf06070 */
[----:B------:R-:W-:-:S04]  /*0d70*/  ULOP3.LUT UR4, UR4, 0x3, URZ, 0xc0, !UPT ;  /* 0x0000000304047892 */ /* 0x000fc8000f8ec0ff */
[----:B------:R-:W-:-:S03]  /*0d80*/  UISETP.NE.AND UP1, UPT, UR4, URZ, UPT ;  /* 0x000000ff0400728c */ /* 0x000fc6000bf25270 */
[----:B------:R-:W-:Y:S08]  /*0d90*/  BRA.U !UP0, `(.L_x_50) ;  /* 0x00000001087c7547 */ /* 0x000ff0000b800000 */
[----:B---3--:R-:W1:Y:S02]  /*0da0*/  LDC.64 R2, c[0x0][0x380] ;  /* 0x0000e000ff027b82 */ /* 0x008e640000000a00 */
[----:B-1----:R-:W-:-:S05]  /*0db0*/  IMAD.WIDE.U32 R2, R6, 0x4, R2 ;  /* 0x0000000406027825 */ /* 0x002fca00078e0002 */
[----:B--2---:R-:W2:Y:S04]  /*0dc0*/  LDG.E R5, desc[UR10][R2.64] ;  /* 0x0000000a02057981 */ /* 0x004ea8000c1e1900 */
[----:B------:R-:W3:Y:S04]  /*0dd0*/  LDG.E R7, desc[UR10][R2.64+0x4] ;  /* 0x0000040a02077981 */ /* 0x000ee8000c1e1900 */
[----:B------:R-:W4:Y:S04]  /*0de0*/  LDG.E R9, desc[UR10][R2.64+0x8] ;  /* 0x0000080a02097981 */ /* 0x000f28000c1e1900 */
[----:B------:R1:W5:Y:S01]  /*0df0*/  LDG.E R11, desc[UR10][R2.64+0xc] ;  /* 0x00000c0a020b7981 */ /* 0x000362000c1e1900 */
[----:B------:R-:W-:Y:S01]  /*0e00*/  VIADD R6, R6, 0x4 ;  /* 0x0000000406067836 */ /* 0x000fe20000000000 */
[----:B--2---:R-:W-:-:S13]  /*0e10*/  FSETP.GT.AND P0, PT, R5, R4, PT ;  /* 0x000000040500720b */ /* 0x004fda0003f04000 */
[----:B0-----:R-:W-:Y:S01]  /*0e20*/  @P0 IMAD.MOV.U32 R4, RZ, RZ, R5 ;  /* 0x000000ffff040224 */ /* 0x001fe200078e0005 */
[----:B------:R-:W0:Y:S01]  /*0e30*/  @P0 S2R R13, SR_CgaCtaId ;  /* 0x00000000000d0919 */ /* 0x000e220000008800 */
[----:B-1----:R-:W-:-:S03]  /*0e40*/  @P0 MOV R2, 0x400 ;  /* 0x0000040000020802 */ /* 0x002fc60000000f00 */
[----:B---3--:R-:W-:-:S13]  /*0e50*/  FSETP.GT.AND P1, PT, R7, R4, PT ;  /* 0x000000040700720b */ /* 0x008fda0003f24000 */
[----:B------:R-:W-:Y:S01]  /*0e60*/  @P1 IMAD.MOV.U32 R4, RZ, RZ, R7 ;  /* 0x000000ffff041224 */ /* 0x000fe200078e0007 */
[----:B------:R-:W1:Y:S01]  /*0e70*/  @P1 S2R R8, SR_CgaCtaId ;  /* 0x0000000000081919 */ /* 0x000e620000008800 */
        /* <DEDUP_REMOVED lines=17> */
.L_x_50:
[----:B------:R-:W-:Y:S05]  /*0f90*/  BRA.U !UP1, `(.L_x_46) ;  /* 0x0000000109447547 */ /* 0x000fea000b800000 */
[----:B---34-:R-:W2:Y:S01]  /*0fa0*/  LDC.64 R2, c[0x0][0x380] ;  /* 0x0000e000ff027b82 */ /* 0x018ea20000000a00 */
[----:B------:R-:W-:Y:S01]  /*0fb0*/  UIADD3 UR4, UPT, UPT, -UR4, URZ, URZ ;  /* 0x000000ff04047290 */ /* 0x000fe2000fffe1ff */
[----:B--2---:R-:W-:-:S11]  /*0fc0*/  IMAD.WIDE.U32 R6, R6, 0x4, R2 ;  /* 0x0000000406067825 */ /* 0x004fd600078e0002 */
.L_x_51:
[----:B-1----:R-:W-:Y:S02]  /*0fd0*/  IMAD.MOV.U32 R3, RZ, RZ, R7 ;  /* 0x000000ffff037224 */ /* 0x002fe400078e0007 */
[----:B------:R-:W-:-:S05]  /*0fe0*/  IMAD.MOV.U32 R2, RZ, RZ, R6 ;  /* 0x000000ffff027224 */ /* 0x000fca00078e0006 */
[----:B------:R-:W2:Y:S01]  /*0ff0*/  LDG.E R3, desc[UR10][R2.64] ;  /* 0x0000000a02037981 */ /* 0x000ea2000c1e1900 */
[----:B------:R-:W-:Y:S01]  /*1000*/  UIADD3 UR4, UPT, UPT, UR4, 0x1, URZ ;  /* 0x0000000104047890 */ /* 0x000fe2000fffe0ff */
[----:B------:R-:W-:-:S03]  /*1010*/  IADD3 R6, P1, PT, R6, 0x4, RZ ;  /* 0x0000000406067810 */ /* 0x000fc60007f3e0ff */
[----:B------:R-:W-:Y:S02]  /*1020*/  UISETP.NE.AND UP0, UPT, UR4, URZ, UPT ;  /* 0x000000ff0400728c */ /* 0x000fe4000bf05270 */
[----:B------:R-:W-:Y:S01]  /*1030*/  IMAD.X R7, RZ, RZ, R7, P1 ;  /* 0x000000ffff077224 */ /* 0x000fe200008e0607 */
[----:B--2---:R-:W-:-:S13]  /*1040*/  FSETP.GT.AND P0, PT, R3, R4, PT ;  /* 0x000000040300720b */ /* 0x004fda0003f04000 */
[----:B------:R-:W1:Y:S01]  /*1050*/  @P0 S2R R8, SR_CgaCtaId ;  /* 0x0000000000080919 */ /* 0x000e620000008800 */
[----:B------:R-:W-:Y:S01]  /*1060*/  @P0 MOV R5, 0x400 ;  /* 0x0000040000050802 */ /* 0x000fe20000000f00 */
[----:B0-----:R-:W-:-:S03]  /*1070*/  @P0 IMAD.MOV.U32 R4, RZ, RZ, R3 ;  /* 0x000000ffff040224 */ /* 0x001fc600078e0003 */
[----:B-1----:R-:W-:-:S05]  /*1080*/  @P0 LEA R8, R8, R5, 0x18 ;  /* 0x0000000508080211 */ /* 0x002fca00078ec0ff */
[----:B------:R1:W-:Y:S01]  /*1090*/  @P0 STS [R8], R3 ;  /* 0x0000000308000388 */ /* 0x0003e20000000800 */
[----:B------:R-:W-:Y:S05]  /*10a0*/  BRA.U UP0, `(.L_x_51) ;  /* 0xfffffffd00c87547 */ /* 0x000fea000b83ffff */
.L_x_46:
[----:B------:R-:W-:Y:S05]  /*10b0*/  BSYNC.RECONVERGENT B0 ;  /* 0x0000000000007941 */ /* 0x000fea0003800200 */
.L_x_45:
[----:B------:R-:W5:Y:S01]  /*10c0*/  S2UR UR4, SR_CTAID.X ;  /* 0x00000000000479c3 */ /* 0x000f620000002500 */
[----:B------:R-:W5:Y:S07]  /*10d0*/  LDCU UR5, c[0x0][0x390] ;  /* 0x00007200ff0577ac */ /* 0x000f6e0008000800 */
[----:B-1-3--:R-:W5:Y:S08]  /*10e0*/  LDC R3, c[0x0][0x360] ;  /* 0x0000d800ff037b82 */ /* 0x00af700000000800 */
[----:B0-2-4-:R-:W0:Y:S01]  /*10f0*/  LDC.64 R4, c[0x0][0x380] ;  /* 0x0000e000ff047b82 */ /* 0x015e220000000a00 */
[----:B-----5:R-:W-:-:S07]  /*1100*/  IMAD R2, R3, UR4, R0 ;  /* 0x0000000403027c24 */ /* 0x020fce000f8e0200 */
[----:B------:R-:W-:Y:S01]  /*1110*/  BAR.SYNC.DEFER_BLOCKING 0x0 ;  /* 0x0000000000007b1d */ /* 0x000fe20000010000 */
[C---:B------:R-:W-:Y:S01]  /*1120*/  ISETP.GE.AND P0, PT, R2.reuse, UR5, PT ;  /* 0x0000000502007c0c */ /* 0x040fe2000bf06270 */
[----:B0-----:R-:W-:-:S12]  /*1130*/  IMAD.WIDE R4, R2, 0x4, R4 ;  /* 0x0000000402047825 */ /* 0x001fd800078e0204 */
[----:B------:R-:W2:Y:S01]  /*1140*/  @!P0 LDG.E R6, desc[UR10][R4.64] ;  /* 0x0000000a04068981 */ /* 0x000ea2000c1e1900 */
[----:B------:R-:W-:Y:S01]  /*1150*/  MOV R10, 0x400 ;  /* 0x00000400000a7802 */ /* 0x000fe20000000f00 */
[----:B------:R-:W-:Y:S01]  /*1160*/  @!P0 IMAD.MOV.U32 R9, RZ, RZ, 0x3bbb989d ;  /* 0x3bbb989dff098424 */ /* 0x000fe200078e00ff */
[----:B------:R-:W-:Y:S01]  /*1170*/  ISETP.NE.AND P2, PT, R0, RZ, PT ;  /* 0x000000ff0000720c */ /* 0x000fe20003f45270 */
[----:B------:R-:W0:Y:S01]  /*1180*/  S2R R11, SR_CgaCtaId ;  /* 0x00000000000b7919 */ /* 0x000e220000008800 */
[----:B------:R-:W-:Y:S01]  /*1190*/  @!P0 IMAD.MOV.U32 R8, RZ, RZ, 0x437c0000 ;  /* 0x437c0000ff088424 */ /* 0x000fe200078e00ff */
[----:B------:R-:W-:-:S10]  /*11a0*/  ISETP.GE.U32.AND P1, PT, R3, 0x2, PT ;  /* 0x000000020300780c */ /* 0x000fd40003f26070 */
[----:B------:R-:W1:Y:S01]  /*11b0*/  @!P2 S2R R14, SR_CgaCtaId ;  /* 0x00000000000ea919 */ /* 0x000e620000008800 */
[----:B0-----:R-:W-:Y:S01]  /*11c0*/  @!P0 LEA R12, R11, R10, 0x18 ;  /* 0x0000000a0b0c8211 */ /* 0x001fe200078ec0ff */
[----:B------:R-:W-:-:S04]  /*11d0*/  VIADD R10, R10, 0x8 ;  /* 0x000000080a0a7836 */ /* 0x000fc80000000000 */
[----:B------:R-:W2:Y:S01]  /*11e0*/  @!P0 LDS R7, [R12] ;  /* 0x000000000c078984 */ /* 0x000ea20000000800 */
[----:B------:R-:W-:-:S05]  /*11f0*/  LEA R11, R11, R10, 0x18 ;  /* 0x0000000a0b0b7211 */ /* 0x000fca00078ec0ff */
[----:B------:R-:W-:Y:S02]  /*1200*/  IMAD R11, R0, 0x4, R11 ;  /* 0x00000004000b7824 */ /* 0x000fe400078e020b */
[----:B--2---:R-:W-:-:S04]  /*1210*/  @!P0 FADD R6, R6, -R7 ;  /* 0x8000000706068221 */ /* 0x004fc80000000000 */
[----:B------:R-:W-:-:S04]  /*1220*/  @!P0 FFMA.SAT R7, R6, R9, 0.5 ;  /* 0x3f00000006078423 */ /* 0x000fc80000002009 */
[----:B------:R-:W-:-:S04]  /*1230*/  @!P0 FFMA.RM R7, R7, R8, 12582913 ;  /* 0x4b40000107078423 */ /* 0x000fc80000004008 */
[C---:B------:R-:W-:Y:S01]  /*1240*/  @!P0 FADD R9, R7.reuse, -12583039 ;  /* 0xcb40007f07098421 */ /* 0x040fe20000000000 */
[----:B------:R-:W-:-:S03]  /*1250*/  @!P0 IMAD.SHL.U32 R7, R7, 0x800000, RZ ;  /* 0x0080000007078824 */ /* 0x000fc600078e00ff */
[----:B------:R-:W-:-:S04]  /*1260*/  @!P0 FFMA R9, R6, 1.4426950216293334961, -R9 ;  /* 0x3fb8aa3b06098823 */ /* 0x000fc80000000809 */
[----:B------:R-:W-:Y:S01]  /*1270*/  @!P0 FFMA R9, R6, 1.925963033500011079e-08, R9 ;  /* 0x32a5706006098823 */ /* 0x000fe20000000009 */
[----:B------:R-:W-:-:S03]  /*1280*/  IMAD.MOV.U32 R6, RZ, RZ, RZ ;  /* 0x000000ffff067224 */ /* 0x000fc600078e00ff */
[----:B------:R-:W0:Y:S02]  /*1290*/  @!P0 MUFU.EX2 R8, R9 ;  /* 0x0000000900088308 */ /* 0x000e240000000800 */
[----:B0-----:R-:W-:Y:S01]  /*12a0*/  @!P0 FMUL R6, R7, R8 ;  /* 0x0000000807068220 */ /* 0x001fe20000400000 */
[----:B------:R-:W-:-:S04]  /*12b0*/  @!P2 MOV R7, 0x400 ;  /* 0x000004000007a802 */ /* 0x000fc80000000f00 */
[----:B------:R0:W-:Y:S01]  /*12c0*/  STS [R11], R6 ;  /* 0x000000060b007388 */ /* 0x0001e20000000800 */
[----:B-1----:R-:W-:Y:S01]  /*12d0*/  @!P2 LEA R13, R14, R7, 0x18 ;  /* 0x000000070e0da211 */ /* 0x002fe200078ec0ff */
[----:B------:R-:W-:Y:S06]  /*12e0*/  @!P1 BRA `(.L_x_52) ;  /* 0x00000000002c9947 */ /* 0x000fec0003800000 */
.L_x_53:
[----:B------:R-:W-:Y:S01]  /*12f0*/  BAR.SYNC.DEFER_BLOCKING 0x0 ;  /* 0x0000000000007b1d */ /* 0x000fe20000010000 */
[----:B------:R-:W-:-:S04]  /*1300*/  SHF.R.U32.HI R9, RZ, 0x1, R3 ;  /* 0x00000001ff097819 */ /* 0x000fc80000011603 */
[----:B------:R-:W-:-:S13]  /*1310*/  ISETP.GE.U32.AND P0, PT, R0, R9, PT ;  /* 0x000000090000720c */ /* 0x000fda0003f06070 */
[----:B0-----:R-:W-:Y:S01]  /*1320*/  @!P0 IMAD R6, R9, 0x4, R11 ;  /* 0x0000000409068824 */ /* 0x001fe200078e020b */
[----:B------:R-:W-:Y:S05]  /*1330*/  @!P0 LDS R7, [R11] ;  /* 0x000000000b078984 */ /* 0x000fea0000000800 */
[----:B------:R-:W0:Y:S02]  /*1340*/  @!P0 LDS R6, [R6] ;  /* 0x0000000006068984 */ /* 0x000e240000000800 */
[----:B0-----:R-:W-:-:S05]  /*1350*/  @!P0 FADD R8, R6, R7 ;  /* 0x0000000706088221 */ /* 0x001fca0000000000 */
[----:B------:R1:W-:Y:S01]  /*1360*/  @!P0 STS [R11], R8 ;  /* 0x000000080b008388 */ /* 0x0003e20000000800 */
[----:B------:R-:W-:Y:S01]  /*1370*/  ISETP.GT.U32.AND P0, PT, R3, 0x3, PT ;  /* 0x000000030300780c */ /* 0x000fe20003f04070 */
[----:B------:R-:W-:-:S12]  /*1380*/  IMAD.MOV.U32 R3, RZ, RZ, R9 ;  /* 0x000000ffff037224 */ /* 0x000fd800078e0009 */
[----:B-1----:R-:W-:Y:S05]  /*1390*/  @P0 BRA `(.L_x_53) ;  /* 0xfffffffc00d40947 */ /* 0x002fea000383ffff */
.L_x_52:
[----:B------:R-:W1:Y:S01]  /*13a0*/  @!P2 LDS R0, [R13+0x8] ;  /* 0x000008000d00a984 */ /* 0x000e620000000800 */
[----:B------:R-:W2:Y:S02]  /*13b0*/  LDCU UR4, c[0x0][0x390] ;  /* 0x00007200ff0477ac */ /* 0x000ea40008000800 */
[----:B--2---:R-:W-:Y:S01]  /*13c0*/  ISETP.GE.AND P0, PT, R2, UR4, PT ;  /* 0x0000000402007c0c */ /* 0x004fe2000bf06270 */
[----:B-1----:R1:W-:Y:S01]  /*13d0*/  @!P2 STS [R13+0x4], R0 ;  /* 0x000004000d00a388 */ /* 0x0023e20000000800 */
[----:B------:R-:W-:Y:S11]  /*13e0*/  BAR.SYNC.DEFER_BLOCKING 0x0 ;  /* 0x0000000000007b1d */ /* 0x000ff60000010000 */
[----:B------:R-:W-:Y:S05]  /*13f0*/  @P0 EXIT ;  /* 0x000000000000094d */ /* 0x000fea0003800000 */
[----:B------:R2:W3:Y:S01]  /*1400*/  LDG.E R5, desc[UR10][R4.64] ;  /* 0x0000000a04057981 */ /* 0x0004e2000c1e1900 */
[----:B------:R-:W4:Y:S01]  /*1410*/  S2UR UR5, SR_CgaCtaId ;  /* 0x00000000000579c3 */ /* 0x000f220000008800 */
[----:B------:R-:W-:Y:S01]  /*1420*/  UMOV UR4, 0x400 ;  /* 0x0000040000047882 */ /* 0x000fe20000000000 */
[----:B------:R-:W-:Y:S01]  /*1430*/  IMAD.MOV.U32 R3, RZ, RZ, 0x3bbb989d ;  /* 0x3bbb989dff037424 */ /* 0x000fe200078e00ff */
[----:B------:R-:W-:Y:S01]  /*1440*/  BSSY.RECONVERGENT B0, `(.L_x_54) ;  /* 0x0000018000007945 */ /* 0x000fe20003800200 */
[----:B------:R-:W-:Y:S01]  /*1450*/  IMAD.MOV.U32 R9, RZ, RZ, 0x437c0000 ;  /* 0x437c0000ff097424 */ /* 0x000fe200078e00ff */
[----:B----4-:R-:W-:-:S09]  /*1460*/  ULEA UR4, UR5, UR4, 0x18 ;  /* 0x0000000405047291 */ /* 0x010fd2000f8ec0ff */
[----:B0-----:R-:W2:Y:S02]  /*1470*/  LDS.64 R6, [UR4] ;  /* 0x00000004ff067984 */ /* 0x001ea40008000a00 */
[----:B--2---:R-:W0:Y:S01]  /*1480*/  MUFU.RCP R4, R7 ;  /* 0x0000000700047308 */ /* 0x004e220000001000 */
[----:B---3--:R-:W-:Y:S01]  /*1490*/  FADD R6, R5, -R6 ;  /* 0x8000000605067221 */ /* 0x008fe20000000000 */
[----:B0-----:R-:W-:-:S03]  /*14a0*/  FFMA R5, R4, -R7, 1 ;  /* 0x3f80000004057423 */ /* 0x001fc60000000807 */
[----:B-1----:R-:W-:Y:S01]  /*14b0*/  FFMA.SAT R0, R6, R3, 0.5 ;  /* 0x3f00000006007423 */ /* 0x002fe20000002003 */
[----:B------:R-:W-:-:S03]  /*14c0*/  FFMA R5, R4, R5, R4 ;  /* 0x0000000504057223 */ /* 0x000fc60000000004 */
[----:B------:R-:W-:-:S04]  /*14d0*/  FFMA.RM R0, R0, R9, 12582913 ;  /* 0x4b40000100007423 */ /* 0x000fc80000004009 */
[C---:B------:R-:W-:Y:S01]  /*14e0*/  FADD R3, R0.reuse, -12583039 ;  /* 0xcb40007f00037421 */ /* 0x040fe20000000000 */
[----:B------:R-:W-:-:S03]  /*14f0*/  IMAD.SHL.U32 R0, R0, 0x800000, RZ ;  /* 0x0080000000007824 */ /* 0x000fc600078e00ff */
[----:B------:R-:W-:-:S04]  /*1500*/  FFMA R3, R6, 1.4426950216293334961, -R3 ;  /* 0x3fb8aa3b06037823 */ /* 0x000fc80000000803 */
[----:B------:R-:W-:-:S06]  /*1510*/  FFMA R3, R6, 1.925963033500011079e-08, R3 ;  /* 0x32a5706006037823 */ /* 0x000fcc0000000003 */
[----:B------:R-:W0:Y:S02]  /*1520*/  MUFU.EX2 R3, R3 ;  /* 0x0000000300037308 */ /* 0x000e240000000800 */
[----:B0-----:R-:W-:-:S06]  /*1530*/  FMUL R0, R0, R3 ;  /* 0x0000000300007220 */ /* 0x001fcc0000400000 */
[----:B------:R-:W0:Y:S01]  /*1540*/  FCHK P0, R0, R7 ;  /* 0x0000000700007302 */ /* 0x000e220000000000 */
[----:B------:R-:W-:-:S04]  /*1550*/  FFMA R4, R0, R5, RZ ;  /* 0x0000000500047223 */ /* 0x000fc800000000ff */
[----:B------:R-:W-:-:S04]  /*1560*/  FFMA R6, R4, -R7, R0 ;  /* 0x8000000704067223 */ /* 0x000fc80000000000 */
[----:B------:R-:W-:Y:S01]  /*1570*/  FFMA R9, R5, R6, R4 ;  /* 0x0000000605097223 */ /* 0x000fe20000000004 */
[----:B0-----:R-:W-:Y:S06]  /*1580*/  @!P0 BRA `(.L_x_55) ;  /* 0x00000000000c8947 */ /* 0x001fec0003800000 */
[----:B------:R-:W-:-:S07]  /*1590*/  MOV R4, 0x15b0 ;  /* 0x000015b000047802 */ /* 0x000fce0000000f00 */
[----:B------:R-:W-:Y:S05]  /*15a0*/  CALL.REL.NOINC `($__internal_0_$__cuda_sm3x_div_rn_noftz_f32_slowpath) ;  /* 0x0000000000187944 */ /* 0x000fea0003c00000 */
[----:B------:R-:W-:-:S07]  /*15b0*/  IMAD.MOV.U32 R9, RZ, RZ, R0 ;  /* 0x000000ffff097224 */ /* 0x000fce00078e0000 */
.L_x_55:
[----:B------:R-:W-:Y:S05]  /*15c0*/  BSYNC.RECONVERGENT B0 ;  /* 0x0000000000007941 */ /* 0x000fea0003800200 */
.L_x_54:
[----:B------:R-:W0:Y:S02]  /*15d0*/  LDC.64 R4, c[0x0][0x388] ;  /* 0x0000e200ff047b82 */ /* 0x000e240000000a00 */
[----:B0-----:R-:W-:-:S05]  /*15e0*/  IMAD.WIDE R2, R2, 0x4, R4 ;  /* 0x0000000402027825 */ /* 0x001fca00078e0204 */
[----:B------:R-:W-:Y:S01]  /*15f0*/  STG.E desc[UR10][R2.64], R9 ;  /* 0x0000000902007986 */ /* 0x000fe2000c10190a */
[----:B------:R-:W-:Y:S05]  /*1600*/  EXIT ;  /* 0x000000000000794d */ /* 0x000fea0003800000 */
        .weak           $__internal_0_$__cuda_sm3x_div_rn_noftz_f32_slowpath
        .type           $__internal_0_$__cuda_sm3x_div_rn_noftz_f32_slowpath,@function
        .size           $__internal_0_$__cuda_sm3x_div_rn_noftz_f32_slowpath,(.L_x_68 - $__internal_0_$__cuda_sm3x_div_rn_noftz_f32_slowpath)
$__internal_0_$__cuda_sm3x_div_rn_noftz_f32_slowpath:
[----:B------:R-:W-:Y:S01]  /*1610*/  SHF.R.U32.HI R5, RZ, 0x17, R7 ;  /* 0x00000017ff057819 */ /* 0x000fe20000011607 */
[----:B------:R-:W-:Y:S01]  /*1620*/  BSSY.RECONVERGENT B1, `(.L_x_56) ;  /* 0x0000064000017945 */ /* 0x000fe20003800200 */
[--C-:B------:R-:W-:Y:S01]  /*1630*/  SHF.R.U32.HI R3, RZ, 0x17, R0.reuse ;  /* 0x00000017ff037819 */ /* 0x100fe20000011600 */
[----:B------:R-:W-:Y:S01]  /*1640*/  IMAD.MOV.U32 R8, RZ, RZ, R0 ;  /* 0x000000ffff087224 */ /* 0x000fe200078e0000 */
[----:B------:R-:W-:Y:S02]  /*1650*/  LOP3.LUT R6, R5, 0xff, RZ, 0xc0, !PT ;  /* 0x000000ff05067812 */ /* 0x000fe400078ec0ff */
[----:B------:R-:W-:-:S03]  /*1660*/  LOP3.LUT R5, R3, 0xff, RZ, 0xc0, !PT ;  /* 0x000000ff03057812 */ /* 0x000fc600078ec0ff */
[----:B------:R-:W-:Y:S02]  /*1670*/  VIADD R11, R6, 0xffffffff ;  /* 0xffffffff060b7836 */ /* 0x000fe40000000000 */
[----:B------:R-:W-:-:S03]  /*1680*/  VIADD R10, R5, 0xffffffff ;  /* 0xffffffff050a7836 */ /* 0x000fc60000000000 */
[----:B------:R-:W-:-:S04]  /*1690*/  ISETP.GT.U32.AND P0, PT, R11, 0xfd, PT ;  /* 0x000000fd0b00780c */ /* 0x000fc80003f04070 */
[----:B------:R-:W-:-:S13]  /*16a0*/  ISETP.GT.U32.OR P0, PT, R10, 0xfd, P0 ;  /* 0x000000fd0a00780c */ /* 0x000fda0000704470 */
[----:B------:R-:W-:Y:S01]  /*16b0*/  @!P0 IMAD.MOV.U32 R9, RZ, RZ, RZ ;  /* 0x000000ffff098224 */ /* 0x000fe200078e00ff */
[----:B------:R-:W-:Y:S06]  /*16c0*/  @!P0 BRA `(.L_x_57) ;  /* 0x0000000000608947 */ /* 0x000fec0003800000 */
[----:B------:R-:W-:Y:S01]  /*16d0*/  FSETP.GTU.FTZ.AND P0, PT, |R0|, +INF , PT ;  /* 0x7f8000000000780b */ /* 0x000fe20003f1c200 */
[----:B------:R-:W-:Y:S01]  /*16e0*/  IMAD.MOV.U32 R3, RZ, RZ, R7 ;  /* 0x000000ffff037224 */ /* 0x000fe200078e0007 */
[----:B------:R-:W-:-:S04]  /*16f0*/  FSETP.GTU.FTZ.AND P1, PT, |R7|, +INF , PT ;  /* 0x7f8000000700780b */ /* 0x000fc80003f3c200 */
[----:B------:R-:W-:-:S13]  /*1700*/  PLOP3.LUT P0, PT, P0, P1, PT, 0xf8, 0x8f ;  /* 0x00000000008f781c */ /* 0x000fda0000703f70 */
[----:B------:R-:W-:Y:S05]  /*1710*/  @P0 BRA `(.L_x_58) ;  /* 0x00000004004c0947 */ /* 0x000fea0003800000 */
[----:B------:R-:W-:-:S13]  /*1720*/  LOP3.LUT P0, RZ, R7, 0x7fffffff, R8, 0xc8, !PT ;  /* 0x7fffffff07ff7812 */ /* 0x000fda000780c808 */
[----:B------:R-:W-:Y:S05]  /*1730*/  @!P0 BRA `(.L_x_59) ;  /* 0x00000004003c8947 */ /* 0x000fea0003800000 */
[C---:B------:R-:W-:Y:S02]  /*1740*/  FSETP.NEU.FTZ.AND P2, PT, |R0|.reuse, +INF , PT ;  /* 0x7f8000000000780b */ /* 0x040fe40003f5d200 */
[----:B------:R-:W-:Y:S02]  /*1750*/  FSETP.NEU.FTZ.AND P0, PT, |R3|, +INF , PT ;  /* 0x7f8000000300780b */ /* 0x000fe40003f1d200 */
[----:B------:R-:W-:-:S11]  /*1760*/  FSETP.NEU.FTZ.AND P1, PT, |R0|, +INF , PT ;  /* 0x7f8000000000780b */ /* 0x000fd60003f3d200 */
[----:B------:R-:W-:Y:S05]  /*1770*/  @!P0 BRA !P2, `(.L_x_59) ;  /* 0x00000004002c8947 */ /* 0x000fea0005000000 */
[----:B------:R-:W-:-:S04]  /*1780*/  LOP3.LUT P2, RZ, R8, 0x7fffffff, RZ, 0xc0, !PT ;  /* 0x7fffffff08ff7812 */ /* 0x000fc8000784c0ff */
[----:B------:R-:W-:-:S13]  /*1790*/  PLOP3.LUT P0, PT, P0, P2, PT, 0x2f, 0xf2 ;  /* 0x0000000000f2781c */ /* 0x000fda0000704577 */
[----:B------:R-:W-:Y:S05]  /*17a0*/  @P0 BRA `(.L_x_60) ;  /* 0x0000000400180947 */ /* 0x000fea0003800000 */
[----:B------:R-:W-:-:S04]  /*17b0*/  LOP3.LUT P0, RZ, R7, 0x7fffffff, RZ, 0xc0, !PT ;  /* 0x7fffffff07ff7812 */ /* 0x000fc8000780c0ff */
[----:B------:R-:W-:-:S13]  /*17c0*/  PLOP3.LUT P0, PT, P1, P0, PT, 0x2f, 0xf2 ;  /* 0x0000000000f2781c */ /* 0x000fda0000f00577 */
[----:B------:R-:W-:Y:S05]  /*17d0*/  @P0 BRA `(.L_x_61) ;  /* 0x0000000400000947 */ /* 0x000fea0003800000 */
[----:B------:R-:W-:Y:S02]  /*17e0*/  ISETP.GE.AND P0, PT, R10, RZ, PT ;  /* 0x000000ff0a00720c */ /* 0x000fe40003f06270 */
[----:B------:R-:W-:-:S11]  /*17f0*/  ISETP.GE.AND P1, PT, R11, RZ, PT ;  /* 0x000000ff0b00720c */ /* 0x000fd60003f26270 */
[----:B------:R-:W-:Y:S02]  /*1800*/  @P0 IMAD.MOV.U32 R9, RZ, RZ, RZ ;  /* 0x000000ffff090224 */ /* 0x000fe400078e00ff */
[----:B------:R-:W-:Y:S01]  /*1810*/  @!P0 FFMA R8, R0, 1.84467440737095516160e+19, RZ ;  /* 0x5f80000000088823 */ /* 0x000fe200000000ff */
[----:B------:R-:W-:Y:S02]  /*1820*/  @!P0 IMAD.MOV.U32 R9, RZ, RZ, -0x40 ;  /* 0xffffffc0ff098424 */ /* 0x000fe400078e00ff */
[----:B------:R-:W-:Y:S02]  /*1830*/  @!P1 FFMA R7, R3, 1.84467440737095516160e+19, RZ ;  /* 0x5f80000003079823 */ /* 0x000fe400000000ff */
[----:B------:R-:W-:-:S07]  /*1840*/  @!P1 VIADD R9, R9, 0x40 ;  /* 0x0000004009099836 */ /* 0x000fce0000000000 */
.L_x_57:
[----:B------:R-:W-:Y:S01]  /*1850*/  LEA R0, R6, 0xc0800000, 0x17 ;  /* 0xc080000006007811 */ /* 0x000fe200078eb8ff */
[----:B------:R-:W-:Y:S01]  /*1860*/  VIADD R5, R5, 0xffffff81 ;  /* 0xffffff8105057836 */ /* 0x000fe20000000000 */
[----:B------:R-:W-:Y:S03]  /*1870*/  BSSY.RECONVERGENT B2, `(.L_x_62) ;  /* 0x0000035000027945 */ /* 0x000fe60003800200 */
[----:B------:R-:W-:Y:S01]  /*1880*/  IMAD.IADD R7, R7, 0x1, -R0 ;  /* 0x0000000107077824 */ /* 0x000fe200078e0a00 */
[C---:B------:R-:W-:Y:S01]  /*1890*/  IADD3 R6, PT, PT, R5.reuse, 0x7f, -R6 ;  /* 0x0000007f05067810 */ /* 0x040fe20007ffe806 */
[----:B------:R-:W-:Y:S02]  /*18a0*/  IMAD R0, R5, -0x800000, R8 ;  /* 0xff80000005007824 */ /* 0x000fe400078e0208 */
[----:B------:R-:W0:Y:S01]  /*18b0*/  MUFU.RCP R3, R7 ;  /* 0x0000000700037308 */ /* 0x000e220000001000 */
[----:B------:R-:W-:Y:S01]  /*18c0*/  FADD.FTZ R11, -R7, -RZ ;  /* 0x800000ff070b7221 */ /* 0x000fe20000010100 */
[----:B------:R-:W-:-:S03]  /*18d0*/  IMAD.IADD R6, R6, 0x1, R9 ;  /* 0x0000000106067824 */ /* 0x000fc600078e0209 */
[----:B0-----:R-:W-:-:S04]  /*18e0*/  FFMA R10, R3, R11, 1 ;  /* 0x3f800000030a7423 */ /* 0x001fc8000000000b */
[----:B------:R-:W-:-:S04]  /*18f0*/  FFMA R10, R3, R10, R3 ;  /* 0x0000000a030a7223 */ /* 0x000fc80000000003 */
[----:B------:R-:W-:-:S04]  /*1900*/  FFMA R3, R0, R10, RZ ;  /* 0x0000000a00037223 */ /* 0x000fc800000000ff */
[----:B------:R-:W-:-:S04]  /*1910*/  FFMA R8, R11, R3, R0 ;  /* 0x000000030b087223 */ /* 0x000fc80000000000 */
[----:B------:R-:W-:-:S04]  /*1920*/  FFMA R13, R10, R8, R3 ;  /* 0x000000080a0d7223 */ /* 0x000fc80000000003 */
[----:B------:R-:W-:-:S04]  /*1930*/  FFMA R8, R11, R13, R0 ;  /* 0x0000000d0b087223 */ /* 0x000fc80000000000 */
[----:B------:R-:W-:-:S05]  /*1940*/  FFMA R0, R10, R8, R13 ;  /* 0x000000080a007223 */ /* 0x000fca000000000d */
[----:B------:R-:W-:-:S04]  /*1950*/  SHF.R.U32.HI R3, RZ, 0x17, R0 ;  /* 0x00000017ff037819 */ /* 0x000fc80000011600 */
[----:B------:R-:W-:-:S05]  /*1960*/  LOP3.LUT R3, R3, 0xff, RZ, 0xc0, !PT ;  /* 0x000000ff03037812 */ /* 0x000fca00078ec0ff */
[----:B------:R-:W-:-:S04]  /*1970*/  IMAD.IADD R7, R3, 0x1, R6 ;  /* 0x0000000103077824 */ /* 0x000fc800078e0206 */
[----:B------:R-:W-:-:S05]  /*1980*/  VIADD R3, R7, 0xffffffff ;  /* 0xffffffff07037836 */ /* 0x000fca0000000000 */
[----:B------:R-:W-:-:S13]  /*1990*/  ISETP.GE.U32.AND P0, PT, R3, 0xfe, PT ;  /* 0x000000fe0300780c */ /* 0x000fda0003f06070 */
[----:B------:R-:W-:Y:S05]  /*19a0*/  @!P0 BRA `(.L_x_63) ;  /* 0x0000000000808947 */ /* 0x000fea0003800000 */
[----:B------:R-:W-:-:S13]  /*19b0*/  ISETP.GT.AND P0, PT, R7, 0xfe, PT ;  /* 0x000000fe0700780c */ /* 0x000fda0003f04270 */
[----:B------:R-:W-:Y:S05]  /*19c0*/  @P0 BRA `(.L_x_64) ;  /* 0x00000000006c0947 */ /* 0x000fea0003800000 */
[----:B------:R-:W-:-:S13]  /*19d0*/  ISETP.GE.AND P0, PT, R7, 0x1, PT ;  /* 0x000000010700780c */ /* 0x000fda0003f06270 */
[----:B------:R-:W-:Y:S05]  /*19e0*/  @P0 BRA `(.L_x_65) ;  /* 0x0000000000740947 */ /* 0x000fea0003800000 */
[----:B------:R-:W-:Y:S02]  /*19f0*/  ISETP.GE.AND P0, PT, R7, -0x18, PT ;  /* 0xffffffe80700780c */ /* 0x000fe40003f06270 */
[----:B------:R-:W-:-:S11]  /*1a00*/  LOP3.LUT R0, R0, 0x80000000, RZ, 0xc0, !PT ;  /* 0x8000000000007812 */ /* 0x000fd600078ec0ff */
[----:B------:R-:W-:Y:S05]  /*1a10*/  @!P0 BRA `(.L_x_65) ;  /* 0x0000000000688947 */ /* 0x000fea0003800000 */
[CCC-:B------:R-:W-:Y:S01]  /*1a20*/  FFMA.RZ R3, R10.reuse, R8.reuse, R13.reuse ;  /* 0x000000080a037223 */ /* 0x1c0fe2000000c00d */
[CCC-:B------:R-:W-:Y:S01]  /*1a30*/  FFMA.RM R6, R10.reuse, R8.reuse, R13.reuse ;  /* 0x000000080a067223 */ /* 0x1c0fe2000000400d */
[C---:B------:R-:W-:Y:S02]  /*1a40*/  ISETP.NE.AND P2, PT, R7.reuse, RZ, PT ;  /* 0x000000ff0700720c */ /* 0x040fe40003f45270 */
[----:B------:R-:W-:Y:S02]  /*1a50*/  ISETP.NE.AND P1, PT, R7, RZ, PT ;  /* 0x000000ff0700720c */ /* 0x000fe40003f25270 */
[----:B------:R-:W-:Y:S01]  /*1a60*/  LOP3.LUT R5, R3, 0x7fffff, RZ, 0xc0, !PT ;  /* 0x007fffff03057812 */ /* 0x000fe200078ec0ff */
[----:B------:R-:W-:Y:S01]  /*1a70*/  FFMA.RP R3, R10, R8, R13 ;  /* 0x000000080a037223 */ /* 0x000fe2000000800d */
[----:B------:R-:W-:Y:S02]  /*1a80*/  VIADD R8, R7, 0x20 ;  /* 0x0000002007087836 */ /* 0x000fe40000000000 */
[----:B------:R-:W-:Y:S01]  /*1a90*/  LOP3.LUT R5, R5, 0x800000, RZ, 0xfc, !PT ;  /* 0x0080000005057812 */ /* 0x000fe200078efcff */
[----:B------:R-:W-:Y:S01]  /*1aa0*/  IMAD.MOV R7, RZ, RZ, -R7 ;  /* 0x000000ffff077224 */ /* 0x000fe200078e0a07 */
[----:B------:R-:W-:-:S02]  /*1ab0*/  FSETP.NEU.FTZ.AND P0, PT, R3, R6, PT ;  /* 0x000000060300720b */ /* 0x000fc40003f1d000 */
[----:B------:R-:W-:Y:S02]  /*1ac0*/  SHF.L.U32 R8, R5, R8, RZ ;  /* 0x0000000805087219 */ /* 0x000fe400000006ff */
[----:B------:R-:W-:Y:S02]  /*1ad0*/  SEL R6, R7, RZ, P2 ;  /* 0x000000ff07067207 */ /* 0x000fe40001000000 */
[----:B------:R-:W-:Y:S02]  /*1ae0*/  ISETP.NE.AND P1, PT, R8, RZ, P1 ;  /* 0x000000ff0800720c */ /* 0x000fe40000f25270 */
[----:B------:R-:W-:Y:S02]  /*1af0*/  SHF.R.U32.HI R6, RZ, R6, R5 ;  /* 0x00000006ff067219 */ /* 0x000fe40000011605 */
[----:B------:R-:W-:Y:S02]  /*1b00*/  PLOP3.LUT P0, PT, P0, P1, PT, 0xf8, 0x8f ;  /* 0x00000000008f781c */ /* 0x000fe40000703f70 */
[----:B------:R-:W-:-:S02]  /*1b10*/  SHF.R.U32.HI R8, RZ, 0x1, R6 ;  /* 0x00000001ff087819 */ /* 0x000fc40000011606 */
[----:B------:R-:W-:-:S04]  /*1b20*/  SEL R3, RZ, 0x1, !P0 ;  /* 0x00000001ff037807 */ /* 0x000fc80004000000 */
[----:B------:R-:W-:-:S04]  /*1b30*/  LOP3.LUT R3, R3, 0x1, R8, 0xf8, !PT ;  /* 0x0000000103037812 */ /* 0x000fc800078ef808 */
[----:B------:R-:W-:-:S05]  /*1b40*/  LOP3.LUT R3, R3, R6, RZ, 0xc0, !PT ;  /* 0x0000000603037212 */ /* 0x000fca00078ec0ff */
[----:B------:R-:W-:-:S05]  /*1b50*/  IMAD.IADD R3, R8, 0x1, R3 ;  /* 0x0000000108037824 */ /* 0x000fca00078e0203 */
[----:B------:R-:W-:Y:S01]  /*1b60*/  LOP3.LUT R0, R3, R0, RZ, 0xfc, !PT ;  /* 0x0000000003007212 */ /* 0x000fe200078efcff */
[----:B------:R-:W-:Y:S06]  /*1b70*/  BRA `(.L_x_65) ;  /* 0x0000000000107947 */ /* 0x000fec0003800000 */
.L_x_64:
[----:B------:R-:W-:-:S04]  /*1b80*/  LOP3.LUT R0, R0, 0x80000000, RZ, 0xc0, !PT ;  /* 0x8000000000007812 */ /* 0x000fc800078ec0ff */
[----:B------:R-:W-:Y:S01]  /*1b90*/  LOP3.LUT R0, R0, 0x7f800000, RZ, 0xfc, !PT ;  /* 0x7f80000000007812 */ /* 0x000fe200078efcff */
[----:B------:R-:W-:Y:S06]  /*1ba0*/  BRA `(.L_x_65) ;  /* 0x0000000000047947 */ /* 0x000fec0003800000 */
.L_x_63:
[----:B------:R-:W-:-:S07]  /*1bb0*/  IMAD R0, R6, 0x800000, R0 ;  /* 0x0080000006007824 */ /* 0x000fce00078e0200 */
.L_x_65:
[----:B------:R-:W-:Y:S05]  /*1bc0*/  BSYNC.RECONVERGENT B2 ;  /* 0x0000000000027941 */ /* 0x000fea0003800200 */
.L_x_62:
[----:B------:R-:W-:Y:S05]  /*1bd0*/  BRA `(.L_x_66) ;  /* 0x0000000000207947 */ /* 0x000fea0003800000 */
.L_x_61:
[----:B------:R-:W-:-:S04]  /*1be0*/  LOP3.LUT R0, R7, 0x80000000, R8, 0x48, !PT ;  /* 0x8000000007007812 */ /* 0x000fc800078e4808 */
[----:B------:R-:W-:Y:S01]  /*1bf0*/  LOP3.LUT R0, R0, 0x7f800000, RZ, 0xfc, !PT ;  /* 0x7f80000000007812 */ /* 0x000fe200078efcff */
[----:B------:R-:W-:Y:S06]  /*1c00*/  BRA `(.L_x_66) ;  /* 0x0000000000147947 */ /* 0x000fec0003800000 */
.L_x_60:
[----:B------:R-:W-:Y:S01]  /*1c10*/  LOP3.LUT R0, R7, 0x80000000, R8, 0x48, !PT ;  /* 0x8000000007007812 */ /* 0x000fe200078e4808 */
[----:B------:R-:W-:Y:S06]  /*1c20*/  BRA `(.L_x_66) ;  /* 0x00000000000c7947 */ /* 0x000fec0003800000 */
.L_x_59:
[----:B------:R-:W0:Y:S01]  /*1c30*/  MUFU.RSQ R0, -QNAN ;  /* 0xffc0000000007908 */ /* 0x000e220000001400 */
[----:B------:R-:W-:Y:S05]  /*1c40*/  BRA `(.L_x_66) ;  /* 0x0000000000047947 */ /* 0x000fea0003800000 */
.L_x_58:
[----:B------:R-:W-:-:S07]  /*1c50*/  FADD.FTZ R0, R0, R3 ;  /* 0x0000000300007221 */ /* 0x000fce0000010000 */
.L_x_66:
[----:B------:R-:W-:Y:S05]  /*1c60*/  BSYNC.RECONVERGENT B1 ;  /* 0x0000000000017941 */ /* 0x000fea0003800200 */
.L_x_56:
[----:B------:R-:W-:-:S04]  /*1c70*/  IMAD.MOV.U32 R5, RZ, RZ, 0x0 ;  /* 0x00000000ff057424 */ /* 0x000fc800078e00ff */
[----:B0-----:R-:W-:Y:S05]  /*1c80*/  RET.REL.NODEC R4 `(_Z14softmax_kernelPfS_i) ;  /* 0xffffffe004dc7950 */ /* 0x001fea0003c3ffff */
.L_x_67:
        /* <DEDUP_REMOVED lines=15> */
.L_x_68:


//--------------------- .nv.shared._Z27backward_propagation_kernelPfS_S_S_S_S_S_S_S_S_S_fiiii --------------------------
	.section	.nv.shared._Z27backward_propagation_kernelPfS_S_S_S_S_S_S_S_S_S_fiiii,"aw",@nobits
	.sectionflags	@""
	.align	16
	.zero		1024


//--------------------- .nv.shared.reserved.0     --------------------------
	.section	.nv.shared.reserved.0,"aw",@nobits
	.weak		__nv_reservedSMEM_offset_0_alias
	.size		__nv_reservedSMEM_offset_0_alias, 0, 64
	.other		__nv_reservedSMEM_offset_0_alias,@"STO_CUDA_RESERVED_SHARED STV_DEFAULT"
__nv_reservedSMEM_offset_0_alias:
	.zero		0
	.zero		64


//--------------------- .nv.shared._Z11relu_kernelPfS_i --------------------------
	.section	.nv.shared._Z11relu_kernelPfS_i,"aw",@nobits
	.sectionflags	@""
	.align	16
	.zero		1024


//--------------------- .nv.shared._Z22matrix_multiply_kernelPfS_S_S_iii --------------------------
	.section	.nv.shared._Z22matrix_multiply_kernelPfS_S_S_iii,"aw",@nobits
	.sectionflags	@""
	.align	16
	.zero		1024


//--------------------- .nv.shared._Z14softmax_kernelPfS_i --------------------------
	.section	.nv.shared._Z14softmax_kernelPfS_i,"aw",@nobits
	.sectionflags	@""
	.align	16
.nv.shared._Z14softmax_kernelPfS_i:
	.zero		2064


//--------------------- .nv.constant0._Z27backward_propagation_kernelPfS_S_S_S_S_S_S_S_S_S_fiiii --------------------------
	.section	.nv.constant0._Z27backward_propagation_kernelPfS_S_S_S_S_S_S_S_S_S_fiiii,"a",@progbits
	.sectionflags	@""
	.align	4
.nv.constant0._Z27backward_propagation_kernelPfS_S_S_S_S_S_S_S_S_S_fiiii:
	.zero		1004


//--------------------- .nv.constant0._Z11relu_kernelPfS_i --------------------------
	.section	.nv.constant0._Z11relu_kernelPfS_i,"a",@progbits
	.sectionflags	@""
	.align	4
.nv.constant0._Z11relu_kernelPfS_i:
	.zero		916


//--------------------- .nv.constant0._Z22matrix_multiply_kernelPfS_S_S_iii --------------------------
	.section	.nv.constant0._Z22matrix_multiply_kernelPfS_S_S_iii,"a",@progbits
	.sectionflags	@""
	.align	4
.nv.constant0._Z22matrix_multiply_kernelPfS_S_S_iii:
	.zero		940


//--------------------- .nv.constant0._Z14softmax_kernelPfS_i --------------------------
	.section	.nv.constant0._Z14softmax_kernelPfS_i,"a",@progbits
	.sectionflags	@""
	.align	4
.nv.constant0._Z14softmax_kernelPfS_i:
	.zero		916


//--------------------- SYMBOLS --------------------------

	.type		.nv.reservedSmem.offset0,@object
	.size		.nv.reservedSmem.offset0,0x4
	.type		.nv.reservedSmem.cap,@object
	.size		.nv.reservedSmem.cap,0x4
